//
// Generated by NVIDIA NVVM Compiler
//
// Compiler Build ID: CL-36424714
// Cuda compilation tools, release 13.0, V13.0.88
// Based on NVVM 20.0.0
//

.version 9.0
.target sm_100
.address_size 64

	// .globl	_Z9matrixMulPKfS0_Pfiii

.visible .entry _Z9matrixMulPKfS0_Pfiii(
	.param .u64 .ptr .align 1 _Z9matrixMulPKfS0_Pfiii_param_0,
	.param .u64 .ptr .align 1 _Z9matrixMulPKfS0_Pfiii_param_1,
	.param .u64 .ptr .align 1 _Z9matrixMulPKfS0_Pfiii_param_2,
	.param .u32 _Z9matrixMulPKfS0_Pfiii_param_3,
	.param .u32 _Z9matrixMulPKfS0_Pfiii_param_4,
	.param .u32 _Z9matrixMulPKfS0_Pfiii_param_5
)
{
	.reg .pred 	%p<13>;
	.reg .b32 	%r<41>;
	.reg .b32 	%f<68>;
	.reg .b64 	%rd<53>;

	ld.param.u64 	%rd7, [_Z9matrixMulPKfS0_Pfiii_param_0];
	ld.param.u64 	%rd8, [_Z9matrixMulPKfS0_Pfiii_param_1];
	ld.param.u64 	%rd6, [_Z9matrixMulPKfS0_Pfiii_param_2];
	ld.param.u32 	%r20, [_Z9matrixMulPKfS0_Pfiii_param_3];
	ld.param.u32 	%r18, [_Z9matrixMulPKfS0_Pfiii_param_4];
	ld.param.u32 	%r19, [_Z9matrixMulPKfS0_Pfiii_param_5];
	cvta.to.global.u64 	%rd1, %rd8;
	cvta.to.global.u64 	%rd2, %rd7;
	mov.u32 	%r21, %ctaid.x;
	mov.u32 	%r22, %ntid.x;
	mov.u32 	%r23, %tid.x;
	mad.lo.s32 	%r1, %r21, %r22, %r23;
	mov.u32 	%r24, %ctaid.y;
	mov.u32 	%r25, %ntid.y;
	mov.u32 	%r26, %tid.y;
	mad.lo.s32 	%r2, %r24, %r25, %r26;
	setp.ge.s32 	%p1, %r2, %r20;
	setp.ge.s32 	%p2, %r1, %r18;
	or.pred  	%p3, %p1, %p2;
	@%p3 bra 	$L__BB0_14;
	setp.lt.s32 	%p4, %r19, 1;
	mov.f32 	%f67, 0f00000000;
	@%p4 bra 	$L__BB0_13;
	mul.lo.s32 	%r3, %r19, %r2;
	and.b32  	%r4, %r19, 7;
	setp.lt.u32 	%p5, %r19, 8;
	mov.f32 	%f67, 0f00000000;
	mov.b32 	%r39, 0;
	@%p5 bra 	$L__BB0_5;
	and.b32  	%r39, %r19, 2147483640;
	neg.s32 	%r37, %r39;
	shl.b32 	%r7, %r18, 3;
	mul.wide.u32 	%rd9, %r3, 4;
	add.s64 	%rd10, %rd9, %rd2;
	add.s64 	%rd52, %rd10, 16;
	mov.f32 	%f67, 0f00000000;
	mul.wide.s32 	%rd13, %r18, 4;
	mov.u32 	%r36, %r1;
$L__BB0_4:
	.pragma "nounroll";
	ld.global.f32 	%f17, [%rd52+-16];
	mul.wide.s32 	%rd11, %r36, 4;
	add.s64 	%rd12, %rd1, %rd11;
	ld.global.f32 	%f18, [%rd12];
	fma.rn.f32 	%f19, %f17, %f18, %f67;
	ld.global.f32 	%f20, [%rd52+-12];
	add.s64 	%rd14, %rd12, %rd13;
	ld.global.f32 	%f21, [%rd14];
	fma.rn.f32 	%f22, %f20, %f21, %f19;
	ld.global.f32 	%f23, [%rd52+-8];
	add.s64 	%rd15, %rd14, %rd13;
	ld.global.f32 	%f24, [%rd15];
	fma.rn.f32 	%f25, %f23, %f24, %f22;
	ld.global.f32 	%f26, [%rd52+-4];
	add.s64 	%rd16, %rd15, %rd13;
	ld.global.f32 	%f27, [%rd16];
	fma.rn.f32 	%f28, %f26, %f27, %f25;
	ld.global.f32 	%f29, [%rd52];
	add.s64 	%rd17, %rd16, %rd13;
	ld.global.f32 	%f30, [%rd17];
	fma.rn.f32 	%f31, %f29, %f30, %f28;
	ld.global.f32 	%f32, [%rd52+4];
	add.s64 	%rd18, %rd17, %rd13;
	ld.global.f32 	%f33, [%rd18];
	fma.rn.f32 	%f34, %f32, %f33, %f31;
	ld.global.f32 	%f35, [%rd52+8];
	add.s64 	%rd19, %rd18, %rd13;
	ld.global.f32 	%f36, [%rd19];
	fma.rn.f32 	%f37, %f35, %f36, %f34;
	ld.global.f32 	%f38, [%rd52+12];
	add.s64 	%rd20, %rd19, %rd13;
	ld.global.f32 	%f39, [%rd20];
	fma.rn.f32 	%f67, %f38, %f39, %f37;
	add.s32 	%r37, %r37, 8;
	add.s32 	%r36, %r36, %r7;
	add.s64 	%rd52, %rd52, 32;
	setp.ne.s32 	%p6, %r37, 0;
	@%p6 bra 	$L__BB0_4;
$L__BB0_5:
	setp.eq.s32 	%p7, %r4, 0;
	@%p7 bra 	$L__BB0_13;
	and.b32  	%r13, %r19, 3;
	setp.lt.u32 	%p8, %r4, 4;
	@%p8 bra 	$L__BB0_8;
	add.s32 	%r28, %r39, %r3;
	mul.wide.u32 	%rd21, %r28, 4;
	add.s64 	%rd22, %rd2, %rd21;
	ld.global.f32 	%f41, [%rd22];
	mad.lo.s32 	%r29, %r39, %r18, %r1;
	mul.wide.s32 	%rd23, %r29, 4;
	add.s64 	%rd24, %rd1, %rd23;
	ld.global.f32 	%f42, [%rd24];
	fma.rn.f32 	%f43, %f41, %f42, %f67;
	cvt.u64.u32 	%rd25, %r3;
	cvt.u64.u32 	%rd26, %r39;
	add.s64 	%rd27, %rd26, %rd25;
	shl.b64 	%rd28, %rd27, 2;
	add.s64 	%rd29, %rd2, %rd28;
	ld.global.f32 	%f44, [%rd29+4];
	mul.wide.s32 	%rd30, %r18, 4;
	add.s64 	%rd31, %rd24, %rd30;
	ld.global.f32 	%f45, [%rd31];
	fma.rn.f32 	%f46, %f44, %f45, %f43;
	ld.global.f32 	%f47, [%rd29+8];
	add.s64 	%rd32, %rd31, %rd30;
	ld.global.f32 	%f48, [%rd32];
	fma.rn.f32 	%f49, %f47, %f48, %f46;
	ld.global.f32 	%f50, [%rd29+12];
	add.s64 	%rd33, %rd32, %rd30;
	ld.global.f32 	%f51, [%rd33];
	fma.rn.f32 	%f67, %f50, %f51, %f49;
	add.s32 	%r39, %r39, 4;
$L__BB0_8:
	setp.eq.s32 	%p9, %r13, 0;
	@%p9 bra 	$L__BB0_13;
	setp.eq.s32 	%p10, %r13, 1;
	@%p10 bra 	$L__BB0_11;
	add.s32 	%r30, %r39, %r3;
	mul.wide.u32 	%rd34, %r30, 4;
	add.s64 	%rd35, %rd2, %rd34;
	ld.global.f32 	%f53, [%rd35];
	mad.lo.s32 	%r31, %r39, %r18, %r1;
	mul.wide.s32 	%rd36, %r31, 4;
	add.s64 	%rd37, %rd1, %rd36;
	ld.global.f32 	%f54, [%rd37];
	fma.rn.f32 	%f55, %f53, %f54, %f67;
	cvt.u64.u32 	%rd38, %r3;
	cvt.u64.u32 	%rd39, %r39;
	add.s64 	%rd40, %rd39, %rd38;
	shl.b64 	%rd41, %rd40, 2;
	add.s64 	%rd42, %rd2, %rd41;
	ld.global.f32 	%f56, [%rd42+4];
	mul.wide.s32 	%rd43, %r18, 4;
	add.s64 	%rd44, %rd37, %rd43;
	ld.global.f32 	%f57, [%rd44];
	fma.rn.f32 	%f67, %f56, %f57, %f55;
	add.s32 	%r39, %r39, 2;
$L__BB0_11:
	and.b32  	%r32, %r19, 1;
	setp.eq.b32 	%p11, %r32, 1;
	not.pred 	%p12, %p11;
	@%p12 bra 	$L__BB0_13;
	add.s32 	%r33, %r39, %r3;
	mul.wide.u32 	%rd45, %r33, 4;
	add.s64 	%rd46, %rd2, %rd45;
	ld.global.f32 	%f58, [%rd46];
	mad.lo.s32 	%r34, %r39, %r18, %r1;
	mul.wide.s32 	%rd47, %r34, 4;
	add.s64 	%rd48, %rd1, %rd47;
	ld.global.f32 	%f59, [%rd48];
	fma.rn.f32 	%f67, %f58, %f59, %f67;
$L__BB0_13:
	mad.lo.s32 	%r35, %r18, %r2, %r1;
	cvta.to.global.u64 	%rd49, %rd6;
	mul.wide.s32 	%rd50, %r35, 4;
	add.s64 	%rd51, %rd49, %rd50;
	st.global.f32 	[%rd51], %f67;
$L__BB0_14:
	ret;

}
	// .globl	_Z10matrixMul0PKfS0_Pfiii
.visible .entry _Z10matrixMul0PKfS0_Pfiii(
	.param .u64 .ptr .align 1 _Z10matrixMul0PKfS0_Pfiii_param_0,
	.param .u64 .ptr .align 1 _Z10matrixMul0PKfS0_Pfiii_param_1,
	.param .u64 .ptr .align 1 _Z10matrixMul0PKfS0_Pfiii_param_2,
	.param .u32 _Z10matrixMul0PKfS0_Pfiii_param_3,
	.param .u32 _Z10matrixMul0PKfS0_Pfiii_param_4,
	.param .u32 _Z10matrixMul0PKfS0_Pfiii_param_5
)
{
	.reg .pred 	%p<14>;
	.reg .b32 	%r<41>;
	.reg .b32 	%f<55>;
	.reg .b64 	%rd<53>;

	ld.param.u64 	%rd8, [_Z10matrixMul0PKfS0_Pfiii_param_0];
	ld.param.u64 	%rd9, [_Z10matrixMul0PKfS0_Pfiii_param_1];
	ld.param.u64 	%rd7, [_Z10matrixMul0PKfS0_Pfiii_param_2];
	ld.param.u32 	%r20, [_Z10matrixMul0PKfS0_Pfiii_param_3];
	ld.param.u32 	%r18, [_Z10matrixMul0PKfS0_Pfiii_param_4];
	ld.param.u32 	%r19, [_Z10matrixMul0PKfS0_Pfiii_param_5];
	cvta.to.global.u64 	%rd1, %rd9;
	cvta.to.global.u64 	%rd2, %rd8;
	mov.u32 	%r21, %ctaid.x;
	mov.u32 	%r22, %ntid.x;
	mov.u32 	%r23, %tid.x;
	mad.lo.s32 	%r1, %r21, %r22, %r23;
	mov.u32 	%r24, %ctaid.y;
	mov.u32 	%r25, %ntid.y;
	mov.u32 	%r26, %tid.y;
	mad.lo.s32 	%r2, %r24, %r25, %r26;
	setp.ge.s32 	%p1, %r2, %r20;
	setp.ge.s32 	%p2, %r1, %r18;
	or.pred  	%p3, %p1, %p2;
	setp.lt.s32 	%p4, %r19, 1;
	or.pred  	%p5, %p3, %p4;
	@%p5 bra 	$L__BB1_12;
	cvta.to.global.u64 	%rd10, %rd7;
	mul.lo.s32 	%r3, %r19, %r2;
	mad.lo.s32 	%r28, %r18, %r2, %r1;
	mul.wide.s32 	%rd11, %r28, 4;
	add.s64 	%rd3, %rd10, %rd11;
	ld.global.f32 	%f52, [%rd3];
	and.b32  	%r4, %r19, 7;
	setp.lt.u32 	%p6, %r19, 8;
	mov.b32 	%r39, 0;
	@%p6 bra 	$L__BB1_4;
	and.b32  	%r39, %r19, 2147483640;
	neg.s32 	%r37, %r39;
	shl.b32 	%r7, %r18, 3;
	mul.wide.u32 	%rd12, %r3, 4;
	add.s64 	%rd13, %rd12, %rd2;
	add.s64 	%rd52, %rd13, 16;
	mul.wide.s32 	%rd16, %r18, 4;
	mov.u32 	%r36, %r1;
$L__BB1_3:
	.pragma "nounroll";
	ld.global.f32 	%f9, [%rd52+-16];
	mul.wide.s32 	%rd14, %r36, 4;
	add.s64 	%rd15, %rd1, %rd14;
	ld.global.f32 	%f10, [%rd15];
	fma.rn.f32 	%f11, %f9, %f10, %f52;
	st.global.f32 	[%rd3], %f11;
	ld.global.f32 	%f12, [%rd52+-12];
	add.s64 	%rd17, %rd15, %rd16;
	ld.global.f32 	%f13, [%rd17];
	fma.rn.f32 	%f14, %f12, %f13, %f11;
	st.global.f32 	[%rd3], %f14;
	ld.global.f32 	%f15, [%rd52+-8];
	add.s64 	%rd18, %rd17, %rd16;
	ld.global.f32 	%f16, [%rd18];
	fma.rn.f32 	%f17, %f15, %f16, %f14;
	st.global.f32 	[%rd3], %f17;
	ld.global.f32 	%f18, [%rd52+-4];
	add.s64 	%rd19, %rd18, %rd16;
	ld.global.f32 	%f19, [%rd19];
	fma.rn.f32 	%f20, %f18, %f19, %f17;
	st.global.f32 	[%rd3], %f20;
	ld.global.f32 	%f21, [%rd52];
	add.s64 	%rd20, %rd19, %rd16;
	ld.global.f32 	%f22, [%rd20];
	fma.rn.f32 	%f23, %f21, %f22, %f20;
	st.global.f32 	[%rd3], %f23;
	ld.global.f32 	%f24, [%rd52+4];
	add.s64 	%rd21, %rd20, %rd16;
	ld.global.f32 	%f25, [%rd21];
	fma.rn.f32 	%f26, %f24, %f25, %f23;
	st.global.f32 	[%rd3], %f26;
	ld.global.f32 	%f27, [%rd52+8];
	add.s64 	%rd22, %rd21, %rd16;
	ld.global.f32 	%f28, [%rd22];
	fma.rn.f32 	%f29, %f27, %f28, %f26;
	st.global.f32 	[%rd3], %f29;
	ld.global.f32 	%f30, [%rd52+12];
	add.s64 	%rd23, %rd22, %rd16;
	ld.global.f32 	%f31, [%rd23];
	fma.rn.f32 	%f52, %f30, %f31, %f29;
	st.global.f32 	[%rd3], %f52;
	add.s32 	%r37, %r37, 8;
	add.s32 	%r36, %r36, %r7;
	add.s64 	%rd52, %rd52, 32;
	setp.ne.s32 	%p7, %r37, 0;
	@%p7 bra 	$L__BB1_3;
$L__BB1_4:
	setp.eq.s32 	%p8, %r4, 0;
	@%p8 bra 	$L__BB1_12;
	and.b32  	%r13, %r19, 3;
	setp.lt.u32 	%p9, %r4, 4;
	@%p9 bra 	$L__BB1_7;
	add.s32 	%r29, %r39, %r3;
	mul.wide.u32 	%rd24, %r29, 4;
	add.s64 	%rd25, %rd2, %rd24;
	ld.global.f32 	%f32, [%rd25];
	mad.lo.s32 	%r30, %r39, %r18, %r1;
	mul.wide.s32 	%rd26, %r30, 4;
	add.s64 	%rd27, %rd1, %rd26;
	ld.global.f32 	%f33, [%rd27];
	fma.rn.f32 	%f34, %f32, %f33, %f52;
	st.global.f32 	[%rd3], %f34;
	cvt.u64.u32 	%rd28, %r3;
	cvt.u64.u32 	%rd29, %r39;
	add.s64 	%rd30, %rd29, %rd28;
	shl.b64 	%rd31, %rd30, 2;
	add.s64 	%rd32, %rd2, %rd31;
	ld.global.f32 	%f35, [%rd32+4];
	mul.wide.s32 	%rd33, %r18, 4;
	add.s64 	%rd34, %rd27, %rd33;
	ld.global.f32 	%f36, [%rd34];
	fma.rn.f32 	%f37, %f35, %f36, %f34;
	st.global.f32 	[%rd3], %f37;
	ld.global.f32 	%f38, [%rd32+8];
	add.s64 	%rd35, %rd34, %rd33;
	ld.global.f32 	%f39, [%rd35];
	fma.rn.f32 	%f40, %f38, %f39, %f37;
	st.global.f32 	[%rd3], %f40;
	ld.global.f32 	%f41, [%rd32+12];
	add.s64 	%rd36, %rd35, %rd33;
	ld.global.f32 	%f42, [%rd36];
	fma.rn.f32 	%f52, %f41, %f42, %f40;
	st.global.f32 	[%rd3], %f52;
	add.s32 	%r39, %r39, 4;
$L__BB1_7:
	setp.eq.s32 	%p10, %r13, 0;
	@%p10 bra 	$L__BB1_12;
	setp.eq.s32 	%p11, %r13, 1;
	@%p11 bra 	$L__BB1_10;
	add.s32 	%r31, %r39, %r3;
	mul.wide.u32 	%rd37, %r31, 4;
	add.s64 	%rd38, %rd2, %rd37;
	ld.global.f32 	%f43, [%rd38];
	mad.lo.s32 	%r32, %r39, %r18, %r1;
	mul.wide.s32 	%rd39, %r32, 4;
	add.s64 	%rd40, %rd1, %rd39;
	ld.global.f32 	%f44, [%rd40];
	fma.rn.f32 	%f45, %f43, %f44, %f52;
	st.global.f32 	[%rd3], %f45;
	cvt.u64.u32 	%rd41, %r3;
	cvt.u64.u32 	%rd42, %r39;
	add.s64 	%rd43, %rd42, %rd41;
	shl.b64 	%rd44, %rd43, 2;
	add.s64 	%rd45, %rd2, %rd44;
	ld.global.f32 	%f46, [%rd45+4];
	mul.wide.s32 	%rd46, %r18, 4;
	add.s64 	%rd47, %rd40, %rd46;
	ld.global.f32 	%f47, [%rd47];
	fma.rn.f32 	%f52, %f46, %f47, %f45;
	st.global.f32 	[%rd3], %f52;
	add.s32 	%r39, %r39, 2;
$L__BB1_10:
	and.b32  	%r33, %r19, 1;
	setp.eq.b32 	%p12, %r33, 1;
	not.pred 	%p13, %p12;
	@%p13 bra 	$L__BB1_12;
	add.s32 	%r34, %r39, %r3;
	mul.wide.u32 	%rd48, %r34, 4;
	add.s64 	%rd49, %rd2, %rd48;
	ld.global.f32 	%f48, [%rd49];
	mad.lo.s32 	%r35, %r39, %r18, %r1;
	mul.wide.s32 	%rd50, %r35, 4;
	add.s64 	%rd51, %rd1, %rd50;
	ld.global.f32 	%f49, [%rd51];
	fma.rn.f32 	%f50, %f48, %f49, %f52;
	st.global.f32 	[%rd3], %f50;
$L__BB1_12:
	ret;

}
	// .globl	_Z10matrixMul1PKfS0_Pfiii
.visible .entry _Z10matrixMul1PKfS0_Pfiii(
	.param .u64 .ptr .align 1 _Z10matrixMul1PKfS0_Pfiii_param_0,
	.param .u64 .ptr .align 1 _Z10matrixMul1PKfS0_Pfiii_param_1,
	.param .u64 .ptr .align 1 _Z10matrixMul1PKfS0_Pfiii_param_2,
	.param .u32 _Z10matrixMul1PKfS0_Pfiii_param_3,
	.param .u32 _Z10matrixMul1PKfS0_Pfiii_param_4,
	.param .u32 _Z10matrixMul1PKfS0_Pfiii_param_5
)
{
	.reg .pred 	%p<13>;
	.reg .b32 	%r<44>;
	.reg .b32 	%f<68>;
	.reg .b64 	%rd<40>;

	ld.param.u64 	%rd5, [_Z10matrixMul1PKfS0_Pfiii_param_0];
	ld.param.u64 	%rd6, [_Z10matrixMul1PKfS0_Pfiii_param_1];
	ld.param.u64 	%rd4, [_Z10matrixMul1PKfS0_Pfiii_param_2];
	ld.param.u32 	%r22, [_Z10matrixMul1PKfS0_Pfiii_param_3];
	ld.param.u32 	%r20, [_Z10matrixMul1PKfS0_Pfiii_param_4];
	ld.param.u32 	%r21, [_Z10matrixMul1PKfS0_Pfiii_param_5];
	cvta.to.global.u64 	%rd1, %rd6;
	cvta.to.global.u64 	%rd2, %rd5;
	mov.u32 	%r23, %ctaid.x;
	mov.u32 	%r24, %ntid.x;
	mov.u32 	%r25, %tid.x;
	mad.lo.s32 	%r1, %r23, %r24, %r25;
	mov.u32 	%r26, %ctaid.y;
	mov.u32 	%r27, %ntid.y;
	mov.u32 	%r28, %tid.y;
	mad.lo.s32 	%r2, %r26, %r27, %r28;
	setp.ge.s32 	%p1, %r2, %r22;
	setp.ge.s32 	%p2, %r1, %r20;
	or.pred  	%p3, %p1, %p2;
	@%p3 bra 	$L__BB2_14;
	setp.lt.s32 	%p4, %r21, 1;
	mov.f32 	%f67, 0f00000000;
	@%p4 bra 	$L__BB2_13;
	mul.lo.s32 	%r3, %r21, %r1;
	and.b32  	%r4, %r21, 7;
	setp.lt.u32 	%p5, %r21, 8;
	mov.f32 	%f67, 0f00000000;
	mov.b32 	%r42, 0;
	@%p5 bra 	$L__BB2_5;
	and.b32  	%r42, %r21, 2147483640;
	neg.s32 	%r40, %r42;
	shl.b32 	%r7, %r20, 3;
	add.s64 	%rd3, %rd2, 16;
	mov.f32 	%f67, 0f00000000;
	mul.wide.s32 	%rd11, %r20, 4;
	mov.u32 	%r38, %r3;
	mov.u32 	%r39, %r2;
$L__BB2_4:
	.pragma "nounroll";
	mul.wide.s32 	%rd7, %r38, 4;
	add.s64 	%rd8, %rd3, %rd7;
	ld.global.f32 	%f17, [%rd8+-16];
	mul.wide.s32 	%rd9, %r39, 4;
	add.s64 	%rd10, %rd1, %rd9;
	ld.global.f32 	%f18, [%rd10];
	fma.rn.f32 	%f19, %f17, %f18, %f67;
	ld.global.f32 	%f20, [%rd8+-12];
	add.s64 	%rd12, %rd10, %rd11;
	ld.global.f32 	%f21, [%rd12];
	fma.rn.f32 	%f22, %f20, %f21, %f19;
	ld.global.f32 	%f23, [%rd8+-8];
	add.s64 	%rd13, %rd12, %rd11;
	ld.global.f32 	%f24, [%rd13];
	fma.rn.f32 	%f25, %f23, %f24, %f22;
	ld.global.f32 	%f26, [%rd8+-4];
	add.s64 	%rd14, %rd13, %rd11;
	ld.global.f32 	%f27, [%rd14];
	fma.rn.f32 	%f28, %f26, %f27, %f25;
	ld.global.f32 	%f29, [%rd8];
	add.s64 	%rd15, %rd14, %rd11;
	ld.global.f32 	%f30, [%rd15];
	fma.rn.f32 	%f31, %f29, %f30, %f28;
	ld.global.f32 	%f32, [%rd8+4];
	add.s64 	%rd16, %rd15, %rd11;
	ld.global.f32 	%f33, [%rd16];
	fma.rn.f32 	%f34, %f32, %f33, %f31;
	ld.global.f32 	%f35, [%rd8+8];
	add.s64 	%rd17, %rd16, %rd11;
	ld.global.f32 	%f36, [%rd17];
	fma.rn.f32 	%f37, %f35, %f36, %f34;
	ld.global.f32 	%f38, [%rd8+12];
	add.s64 	%rd18, %rd17, %rd11;
	ld.global.f32 	%f39, [%rd18];
	fma.rn.f32 	%f67, %f38, %f39, %f37;
	add.s32 	%r40, %r40, 8;
	add.s32 	%r39, %r39, %r7;
	add.s32 	%r38, %r38, 8;
	setp.ne.s32 	%p6, %r40, 0;
	@%p6 bra 	$L__BB2_4;
$L__BB2_5:
	setp.eq.s32 	%p7, %r4, 0;
	@%p7 bra 	$L__BB2_13;
	and.b32  	%r15, %r21, 3;
	setp.lt.u32 	%p8, %r4, 4;
	@%p8 bra 	$L__BB2_8;
	add.s32 	%r30, %r42, %r3;
	mul.wide.s32 	%rd19, %r30, 4;
	add.s64 	%rd20, %rd2, %rd19;
	ld.global.f32 	%f41, [%rd20];
	mad.lo.s32 	%r31, %r42, %r20, %r2;
	mul.wide.s32 	%rd21, %r31, 4;
	add.s64 	%rd22, %rd1, %rd21;
	ld.global.f32 	%f42, [%rd22];
	fma.rn.f32 	%f43, %f41, %f42, %f67;
	ld.global.f32 	%f44, [%rd20+4];
	mul.wide.s32 	%rd23, %r20, 4;
	add.s64 	%rd24, %rd22, %rd23;
	ld.global.f32 	%f45, [%rd24];
	fma.rn.f32 	%f46, %f44, %f45, %f43;
	ld.global.f32 	%f47, [%rd20+8];
	add.s64 	%rd25, %rd24, %rd23;
	ld.global.f32 	%f48, [%rd25];
	fma.rn.f32 	%f49, %f47, %f48, %f46;
	ld.global.f32 	%f50, [%rd20+12];
	add.s64 	%rd26, %rd25, %rd23;
	ld.global.f32 	%f51, [%rd26];
	fma.rn.f32 	%f67, %f50, %f51, %f49;
	add.s32 	%r42, %r42, 4;
$L__BB2_8:
	setp.eq.s32 	%p9, %r15, 0;
	@%p9 bra 	$L__BB2_13;
	setp.eq.s32 	%p10, %r15, 1;
	@%p10 bra 	$L__BB2_11;
	add.s32 	%r32, %r42, %r3;
	mul.wide.s32 	%rd27, %r32, 4;
	add.s64 	%rd28, %rd2, %rd27;
	ld.global.f32 	%f53, [%rd28];
	mad.lo.s32 	%r33, %r42, %r20, %r2;
	mul.wide.s32 	%rd29, %r33, 4;
	add.s64 	%rd30, %rd1, %rd29;
	ld.global.f32 	%f54, [%rd30];
	fma.rn.f32 	%f55, %f53, %f54, %f67;
	ld.global.f32 	%f56, [%rd28+4];
	mul.wide.s32 	%rd31, %r20, 4;
	add.s64 	%rd32, %rd30, %rd31;
	ld.global.f32 	%f57, [%rd32];
	fma.rn.f32 	%f67, %f56, %f57, %f55;
	add.s32 	%r42, %r42, 2;
$L__BB2_11:
	and.b32  	%r34, %r21, 1;
	setp.eq.b32 	%p11, %r34, 1;
	not.pred 	%p12, %p11;
	@%p12 bra 	$L__BB2_13;
	add.s32 	%r35, %r42, %r3;
	mul.wide.s32 	%rd33, %r35, 4;
	add.s64 	%rd34, %rd2, %rd33;
	ld.global.f32 	%f58, [%rd34];
	mad.lo.s32 	%r36, %r42, %r20, %r2;
	mul.wide.s32 	%rd35, %r36, 4;
	add.s64 	%rd36, %rd1, %rd35;
	ld.global.f32 	%f59, [%rd36];
	fma.rn.f32 	%f67, %f58, %f59, %f67;
$L__BB2_13:
	mad.lo.s32 	%r37, %r20, %r1, %r2;
	cvta.to.global.u64 	%rd37, %rd4;
	mul.wide.s32 	%rd38, %r37, 4;
	add.s64 	%rd39, %rd37, %rd38;
	st.global.f32 	[%rd39], %f67;
$L__BB2_14:
	ret;

}
	// .globl	_Z5sgemmPKfS0_Pfiii
.visible .entry _Z5sgemmPKfS0_Pfiii(
	.param .u64 .ptr .align 1 _Z5sgemmPKfS0_Pfiii_param_0,
	.param .u64 .ptr .align 1 _Z5sgemmPKfS0_Pfiii_param_1,
	.param .u64 .ptr .align 1 _Z5sgemmPKfS0_Pfiii_param_2,
	.param .u32 _Z5sgemmPKfS0_Pfiii_param_3,
	.param .u32 _Z5sgemmPKfS0_Pfiii_param_4,
	.param .u32 _Z5sgemmPKfS0_Pfiii_param_5
)
{
	.reg .pred 	%p<13>;
	.reg .b32 	%r<42>;
	.reg .b32 	%f<68>;
	.reg .b64 	%rd<53>;

	ld.param.u64 	%rd7, [_Z5sgemmPKfS0_Pfiii_param_0];
	ld.param.u64 	%rd8, [_Z5sgemmPKfS0_Pfiii_param_1];
	ld.param.u64 	%rd6, [_Z5sgemmPKfS0_Pfiii_param_2];
	ld.param.u32 	%r20, [_Z5sgemmPKfS0_Pfiii_param_3];
	ld.param.u32 	%r21, [_Z5sgemmPKfS0_Pfiii_param_4];
	ld.param.u32 	%r19, [_Z5sgemmPKfS0_Pfiii_param_5];
	cvta.to.global.u64 	%rd1, %rd8;
	cvta.to.global.u64 	%rd2, %rd7;
	mov.u32 	%r22, %ntid.x;
	mov.u32 	%r23, %ctaid.x;
	mov.u32 	%r24, %tid.x;
	mad.lo.s32 	%r1, %r23, %r22, %r24;
	mov.u32 	%r25, %ctaid.y;
	mov.u32 	%r26, %tid.y;
	mad.lo.s32 	%r27, %r25, %r22, %r26;
	setp.ge.s32 	%p1, %r1, %r20;
	setp.ge.s32 	%p2, %r27, %r21;
	or.pred  	%p3, %p1, %p2;
	@%p3 bra 	$L__BB3_14;
	setp.lt.s32 	%p4, %r19, 1;
	mov.f32 	%f67, 0f00000000;
	@%p4 bra 	$L__BB3_13;
	mul.lo.s32 	%r3, %r19, %r27;
	and.b32  	%r4, %r19, 7;
	setp.lt.u32 	%p5, %r19, 8;
	mov.f32 	%f67, 0f00000000;
	mov.b32 	%r40, 0;
	@%p5 bra 	$L__BB3_5;
	and.b32  	%r40, %r19, 2147483640;
	neg.s32 	%r38, %r40;
	shl.b32 	%r7, %r21, 3;
	mul.wide.u32 	%rd9, %r3, 4;
	add.s64 	%rd10, %rd9, %rd2;
	add.s64 	%rd52, %rd10, 16;
	mov.f32 	%f67, 0f00000000;
	mul.wide.s32 	%rd13, %r21, 4;
	mov.u32 	%r37, %r1;
$L__BB3_4:
	.pragma "nounroll";
	ld.global.f32 	%f17, [%rd52+-16];
	mul.wide.s32 	%rd11, %r37, 4;
	add.s64 	%rd12, %rd1, %rd11;
	ld.global.f32 	%f18, [%rd12];
	fma.rn.f32 	%f19, %f17, %f18, %f67;
	ld.global.f32 	%f20, [%rd52+-12];
	add.s64 	%rd14, %rd12, %rd13;
	ld.global.f32 	%f21, [%rd14];
	fma.rn.f32 	%f22, %f20, %f21, %f19;
	ld.global.f32 	%f23, [%rd52+-8];
	add.s64 	%rd15, %rd14, %rd13;
	ld.global.f32 	%f24, [%rd15];
	fma.rn.f32 	%f25, %f23, %f24, %f22;
	ld.global.f32 	%f26, [%rd52+-4];
	add.s64 	%rd16, %rd15, %rd13;
	ld.global.f32 	%f27, [%rd16];
	fma.rn.f32 	%f28, %f26, %f27, %f25;
	ld.global.f32 	%f29, [%rd52];
	add.s64 	%rd17, %rd16, %rd13;
	ld.global.f32 	%f30, [%rd17];
	fma.rn.f32 	%f31, %f29, %f30, %f28;
	ld.global.f32 	%f32, [%rd52+4];
	add.s64 	%rd18, %rd17, %rd13;
	ld.global.f32 	%f33, [%rd18];
	fma.rn.f32 	%f34, %f32, %f33, %f31;
	ld.global.f32 	%f35, [%rd52+8];
	add.s64 	%rd19, %rd18, %rd13;
	ld.global.f32 	%f36, [%rd19];
	fma.rn.f32 	%f37, %f35, %f36, %f34;
	ld.global.f32 	%f38, [%rd52+12];
	add.s64 	%rd20, %rd19, %rd13;
	ld.global.f32 	%f39, [%rd20];
	fma.rn.f32 	%f67, %f38, %f39, %f37;
	add.s32 	%r38, %r38, 8;
	add.s32 	%r37, %r37, %r7;
	add.s64 	%rd52, %rd52, 32;
	setp.ne.s32 	%p6, %r38, 0;
	@%p6 bra 	$L__BB3_4;
$L__BB3_5:
	setp.eq.s32 	%p7, %r4, 0;
	@%p7 bra 	$L__BB3_13;
	and.b32  	%r13, %r19, 3;
	setp.lt.u32 	%p8, %r4, 4;
	@%p8 bra 	$L__BB3_8;
	add.s32 	%r29, %r40, %r3;
	mul.wide.u32 	%rd21, %r29, 4;
	add.s64 	%rd22, %rd2, %rd21;
	ld.global.f32 	%f41, [%rd22];
	mad.lo.s32 	%r30, %r40, %r21, %r1;
	mul.wide.s32 	%rd23, %r30, 4;
	add.s64 	%rd24, %rd1, %rd23;
	ld.global.f32 	%f42, [%rd24];
	fma.rn.f32 	%f43, %f41, %f42, %f67;
	cvt.u64.u32 	%rd25, %r3;
	cvt.u64.u32 	%rd26, %r40;
	add.s64 	%rd27, %rd26, %rd25;
	shl.b64 	%rd28, %rd27, 2;
	add.s64 	%rd29, %rd2, %rd28;
	ld.global.f32 	%f44, [%rd29+4];
	mul.wide.s32 	%rd30, %r21, 4;
	add.s64 	%rd31, %rd24, %rd30;
	ld.global.f32 	%f45, [%rd31];
	fma.rn.f32 	%f46, %f44, %f45, %f43;
	ld.global.f32 	%f47, [%rd29+8];
	add.s64 	%rd32, %rd31, %rd30;
	ld.global.f32 	%f48, [%rd32];
	fma.rn.f32 	%f49, %f47, %f48, %f46;
	ld.global.f32 	%f50, [%rd29+12];
	add.s64 	%rd33, %rd32, %rd30;
	ld.global.f32 	%f51, [%rd33];
	fma.rn.f32 	%f67, %f50, %f51, %f49;
	add.s32 	%r40, %r40, 4;
$L__BB3_8:
	setp.eq.s32 	%p9, %r13, 0;
	@%p9 bra 	$L__BB3_13;
	setp.eq.s32 	%p10, %r13, 1;
	@%p10 bra 	$L__BB3_11;
	add.s32 	%r31, %r40, %r3;
	mul.wide.u32 	%rd34, %r31, 4;
	add.s64 	%rd35, %rd2, %rd34;
	ld.global.f32 	%f53, [%rd35];
	mad.lo.s32 	%r32, %r40, %r21, %r1;
	mul.wide.s32 	%rd36, %r32, 4;
	add.s64 	%rd37, %rd1, %rd36;
	ld.global.f32 	%f54, [%rd37];
	fma.rn.f32 	%f55, %f53, %f54, %f67;
	cvt.u64.u32 	%rd38, %r3;
	cvt.u64.u32 	%rd39, %r40;
	add.s64 	%rd40, %rd39, %rd38;
	shl.b64 	%rd41, %rd40, 2;
	add.s64 	%rd42, %rd2, %rd41;
	ld.global.f32 	%f56, [%rd42+4];
	mul.wide.s32 	%rd43, %r21, 4;
	add.s64 	%rd44, %rd37, %rd43;
	ld.global.f32 	%f57, [%rd44];
	fma.rn.f32 	%f67, %f56, %f57, %f55;
	add.s32 	%r40, %r40, 2;
$L__BB3_11:
	and.b32  	%r33, %r19, 1;
	setp.eq.b32 	%p11, %r33, 1;
	not.pred 	%p12, %p11;
	@%p12 bra 	$L__BB3_13;
	add.s32 	%r34, %r40, %r3;
	mul.wide.u32 	%rd45, %r34, 4;
	add.s64 	%rd46, %rd2, %rd45;
	ld.global.f32 	%f58, [%rd46];
	mad.lo.s32 	%r35, %r40, %r21, %r1;
	mul.wide.s32 	%rd47, %r35, 4;
	add.s64 	%rd48, %rd1, %rd47;
	ld.global.f32 	%f59, [%rd48];
	fma.rn.f32 	%f67, %f58, %f59, %f67;
$L__BB3_13:
	mad.lo.s32 	%r36, %r21, %r27, %r1;
	cvta.to.global.u64 	%rd49, %rd6;
	mul.wide.s32 	%rd50, %r36, 4;
	add.s64 	%rd51, %rd49, %rd50;
	st.global.f32 	[%rd51], %f67;
$L__BB3_14:
	ret;

}


// ===== COMPILED SASS (sm_100) =====

	.target	sm_100

	.elftype	@"ET_EXEC"


//--------------------- .note.nv.tkinfo           --------------------------
	.section	.note.nv.tkinfo,"",@"SHT_NOTE"
	.sectionflags	@"SHF_NOTE_NV_TKINFO"
	.tkinfo
        /*0018*/ 	.word	0x00000002
        /*0030*/ 	.string	""
        /*0030*/ 	.string	"ptxas"
        /*0030*/ 	.string	"Cuda compilation tools, release 13.0, V13.0.88"
        /*0030*/ 	.string	"Build cuda_13.0.r13.0/compiler.36424714_0"
        /*0030*/ 	.string	"-arch sm_100 -m 64 "



//--------------------- .note.nv.cuinfo           --------------------------
	.section	.note.nv.cuinfo,"",@"SHT_NOTE"
	.sectionflags	@"SHF_NOTE_NV_CUINFO"
        /*0018*/ 	.short	0x0002
        /*001a*/ 	.short	0x0064
        /*001c*/ 	.short	0x0082
	.zero		2


//--------------------- .nv.info                  --------------------------
	.section	.nv.info,"",@"SHT_CUDA_INFO"
	.align	4


	//----- nvinfo : EIATTR_REGCOUNT
	.align		4
        /*0000*/ 	.byte	0x04, 0x2f
        /*0002*/ 	.short	(.L_1 - .L_0)
	.align		4
.L_0:
        /*0004*/ 	.word	index@(_Z9matrixMulPKfS0_Pfiii)
        /*0008*/ 	.word	0x00000020


	//----- nvinfo : EIATTR_FRAME_SIZE
	.align		4
.L_1:
        /*000c*/ 	.byte	0x04, 0x11
        /*000e*/ 	.short	(.L_3 - .L_2)
	.align		4
.L_2:
        /*0010*/ 	.word	index@(_Z9matrixMulPKfS0_Pfiii)
        /*0014*/ 	.word	0x00000000


	//----- nvinfo : EIATTR_REGCOUNT
	.align		4
.L_3:
        /*0018*/ 	.byte	0x04, 0x2f
        /*001a*/ 	.short	(.L_5 - .L_4)
	.align		4
.L_4:
        /*001c*/ 	.word	index@(_Z10matrixMul0PKfS0_Pfiii)
        /*0020*/ 	.word	0x0000001c


	//----- nvinfo : EIATTR_FRAME_SIZE
	.align		4
.L_5:
        /*0024*/ 	.byte	0x04, 0x11
        /*0026*/ 	.short	(.L_7 - .L_6)
	.align		4
.L_6:
        /*0028*/ 	.word	index@(_Z10matrixMul0PKfS0_Pfiii)
        /*002c*/ 	.word	0x00000000


	//----- nvinfo : EIATTR_REGCOUNT
	.align		4
.L_7:
        /*0030*/ 	.byte	0x04, 0x2f
        /*0032*/ 	.short	(.L_9 - .L_8)
	.align		4
.L_8:
        /*0034*/ 	.word	index@(_Z10matrixMul1PKfS0_Pfiii)
        /*0038*/ 	.word	0x00000020


	//----- nvinfo : EIATTR_FRAME_SIZE
	.align		4
.L_9:
        /*003c*/ 	.byte	0x04, 0x11
        /*003e*/ 	.short	(.L_11 - .L_10)
	.align		4
.L_10:
        /*0040*/ 	.word	index@(_Z10matrixMul1PKfS0_Pfiii)
        /*0044*/ 	.word	0x00000000


	//----- nvinfo : EIATTR_REGCOUNT
	.align		4
.L_11:
        /*0048*/ 	.byte	0x04, 0x2f
        /*004a*/ 	.short	(.L_13 - .L_12)
	.align		4
.L_12:
        /*004c*/ 	.word	index@(_Z5sgemmPKfS0_Pfiii)
        /*0050*/ 	.word	0x00000020


	//----- nvinfo : EIATTR_FRAME_SIZE
	.align		4
.L_13:
        /*0054*/ 	.byte	0x04, 0x11
        /*0056*/ 	.short	(.L_15 - .L_14)
	.align		4
.L_14:
        /*0058*/ 	.word	index@(_Z5sgemmPKfS0_Pfiii)
        /*005c*/ 	.word	0x00000000


	//----- nvinfo : EIATTR_MIN_STACK_SIZE
	.align		4
.L_15:
        /*0060*/ 	.byte	0x04, 0x12
        /*0062*/ 	.short	(.L_17 - .L_16)
	.align		4
.L_16:
        /*0064*/ 	.word	index@(_Z5sgemmPKfS0_Pfiii)
        /*0068*/ 	.word	0x00000000


	//----- nvinfo : EIATTR_MIN_STACK_SIZE
	.align		4
.L_17:
        /*006c*/ 	.byte	0x04, 0x12
        /*006e*/ 	.short	(.L_19 - .L_18)
	.align		4
.L_18:
        /*0070*/ 	.word	index@(_Z10matrixMul1PKfS0_Pfiii)
        /*0074*/ 	.word	0x00000000


	//----- nvinfo : EIATTR_MIN_STACK_SIZE
	.align		4
.L_19:
        /*0078*/ 	.byte	0x04, 0x12
        /*007a*/ 	.short	(.L_21 - .L_20)
	.align		4
.L_20:
        /*007c*/ 	.word	index@(_Z10matrixMul0PKfS0_Pfiii)
        /*0080*/ 	.word	0x00000000


	//----- nvinfo : EIATTR_MIN_STACK_SIZE
	.align		4
.L_21:
        /*0084*/ 	.byte	0x04, 0x12
        /*0086*/ 	.short	(.L_23 - .L_22)
	.align		4
.L_22:
        /*0088*/ 	.word	index@(_Z9matrixMulPKfS0_Pfiii)
        /*008c*/ 	.word	0x00000000
.L_23:


//--------------------- .nv.compat                --------------------------
	.section	.nv.compat,"",@"SHT_CUDA_COMPAT_INFO"
	.align	4
        /*0000*/ 	.byte	0x02, 0x09, 0x00, 0x00, 0x02, 0x02, 0x01, 0x00, 0x02, 0x05, 0x05, 0x00, 0x03, 0x07, 0x01, 0x01
        /*0010*/ 	.byte	0x02, 0x03, 0x00, 0x00, 0x02, 0x06, 0x01, 0x00, 0x04, 0x0b, 0x08, 0x00, 0x09, 0x00, 0x00, 0x00
        /*0020*/ 	.byte	0x00, 0x00, 0x00, 0x00


//--------------------- .nv.info._Z5sgemmPKfS0_Pfiii --------------------------
	.section	.nv.info._Z5sgemmPKfS0_Pfiii,"",@"SHT_CUDA_INFO"
	.sectionflags	@""
	.align	4


	//----- nvinfo : EIATTR_CUDA_API_VERSION
	.align		4
        /*0000*/ 	.byte	0x04, 0x37
        /*0002*/ 	.short	(.L_25 - .L_24)
.L_24:
        /*0004*/ 	.word	0x00000082


	//----- nvinfo : EIATTR_KPARAM_INFO
	.align		4
.L_25:
        /*0008*/ 	.byte	0x04, 0x17
        /*000a*/ 	.short	(.L_27 - .L_26)
.L_26:
        /*000c*/ 	.word	0x00000000
        /*0010*/ 	.short	0x0005
        /*0012*/ 	.short	0x0020
        /*0014*/ 	.byte	0x00, 0xf0, 0x11, 0x00


	//----- nvinfo : EIATTR_KPARAM_INFO
	.align		4
.L_27:
        /*0018*/ 	.byte	0x04, 0x17
        /*001a*/ 	.short	(.L_29 - .L_28)
.L_28:
        /*001c*/ 	.word	0x00000000
        /*0020*/ 	.short	0x0004
        /*0022*/ 	.short	0x001c
        /*0024*/ 	.byte	0x00, 0xf0, 0x11, 0x00


	//----- nvinfo : EIATTR_KPARAM_INFO
	.align		4
.L_29:
        /*0028*/ 	.byte	0x04, 0x17
        /*002a*/ 	.short	(.L_31 - .L_30)
.L_30:
        /*002c*/ 	.word	0x00000000
        /*0030*/ 	.short	0x0003
        /*0032*/ 	.short	0x0018
        /*0034*/ 	.byte	0x00, 0xf0, 0x11, 0x00


	//----- nvinfo : EIATTR_KPARAM_INFO
	.align		4
.L_31:
        /*0038*/ 	.byte	0x04, 0x17
        /*003a*/ 	.short	(.L_33 - .L_32)
.L_32:
        /*003c*/ 	.word	0x00000000
        /*0040*/ 	.short	0x0002
        /*0042*/ 	.short	0x0010
        /*0044*/ 	.byte	0x00, 0xf5, 0x21, 0x00


	//----- nvinfo : EIATTR_KPARAM_INFO
	.align		4
.L_33:
        /*0048*/ 	.byte	0x04, 0x17
        /*004a*/ 	.short	(.L_35 - .L_34)
.L_34:
        /*004c*/ 	.word	0x00000000
        /*0050*/ 	.short	0x0001
        /*0052*/ 	.short	0x0008
        /*0054*/ 	.byte	0x00, 0xf5, 0x21, 0x00


	//----- nvinfo : EIATTR_KPARAM_INFO
	.align		4
.L_35:
        /*0058*/ 	.byte	0x04, 0x17
        /*005a*/ 	.short	(.L_37 - .L_36)
.L_36:
        /*005c*/ 	.word	0x00000000
        /*0060*/ 	.short	0x0000
        /*0062*/ 	.short	0x0000
        /*0064*/ 	.byte	0x00, 0xf5, 0x21, 0x00


	//----- nvinfo : EIATTR_SPARSE_MMA_MASK
	.align		4
.L_37:
        /*0068*/ 	.byte	0x03, 0x50
        /*006a*/ 	.short	0x0000


	//----- nvinfo : EIATTR_MAXREG_COUNT
	.align		4
        /*006c*/ 	.byte	0x03, 0x1b
        /*006e*/ 	.short	0x00ff


	//----- nvinfo : EIATTR_MERCURY_ISA_VERSION
	.align		4
        /*0070*/ 	.byte	0x03, 0x5f
        /*0072*/ 	.short	0x0101


	//----- nvinfo : EIATTR_VRC_CTA_INIT_COUNT
	.align		4
        /*0074*/ 	.byte	0x02, 0x4a
	.zero		1
	.zero		1


	//----- nvinfo : EIATTR_EXIT_INSTR_OFFSETS
	.align		4
        /*0078*/ 	.byte	0x04, 0x1c
        /*007a*/ 	.short	(.L_39 - .L_38)


	//   ....[0]....
.L_38:
        /*007c*/ 	.word	0x000000b0


	//   ....[1]....
        /*0080*/ 	.word	0x000008d0


	//----- nvinfo : EIATTR_CBANK_PARAM_SIZE
	.align		4
.L_39:
        /*0084*/ 	.byte	0x03, 0x19
        /*0086*/ 	.short	0x0024


	//----- nvinfo : EIATTR_PARAM_CBANK
	.align		4
        /*0088*/ 	.byte	0x04, 0x0a
        /*008a*/ 	.short	(.L_41 - .L_40)
	.align		4
.L_40:
        /*008c*/ 	.word	index@(.nv.constant0._Z5sgemmPKfS0_Pfiii)
        /*0090*/ 	.short	0x0380
        /*0092*/ 	.short	0x0024


	//----- nvinfo : EIATTR_SW_WAR
	.align		4
.L_41:
        /*0094*/ 	.byte	0x04, 0x36
        /*0096*/ 	.short	(.L_43 - .L_42)
.L_42:
        /*0098*/ 	.word	0x00000008
.L_43:


//--------------------- .nv.info._Z10matrixMul1PKfS0_Pfiii --------------------------
	.section	.nv.info._Z10matrixMul1PKfS0_Pfiii,"",@"SHT_CUDA_INFO"
	.sectionflags	@""
	.align	4


	//----- nvinfo : EIATTR_CUDA_API_VERSION
	.align		4
        /*0000*/ 	.byte	0x04, 0x37
        /*0002*/ 	.short	(.L_45 - .L_44)
.L_44:
        /*0004*/ 	.word	0x00000082


	//----- nvinfo : EIATTR_KPARAM_INFO
	.align		4
.L_45:
        /*0008*/ 	.byte	0x04, 0x17
        /*000a*/ 	.short	(.L_47 - .L_46)
.L_46:
        /*000c*/ 	.word	0x00000000
        /*0010*/ 	.short	0x0005
        /*0012*/ 	.short	0x0020
        /*0014*/ 	.byte	0x00, 0xf0, 0x11, 0x00


	//----- nvinfo : EIATTR_KPARAM_INFO
	.align		4
.L_47:
        /*0018*/ 	.byte	0x04, 0x17
        /*001a*/ 	.short	(.L_49 - .L_48)
.L_48:
        /*001c*/ 	.word	0x00000000
        /*0020*/ 	.short	0x0004
        /*0022*/ 	.short	0x001c
        /*0024*/ 	.byte	0x00, 0xf0, 0x11, 0x00


	//----- nvinfo : EIATTR_KPARAM_INFO
	.align		4
.L_49:
        /*0028*/ 	.byte	0x04, 0x17
        /*002a*/ 	.short	(.L_51 - .L_50)
.L_50:
        /*002c*/ 	.word	0x00000000
        /*0030*/ 	.short	0x0003
        /*0032*/ 	.short	0x0018
        /*0034*/ 	.byte	0x00, 0xf0, 0x11, 0x00


	//----- nvinfo : EIATTR_KPARAM_INFO
	.align		4
.L_51:
        /*0038*/ 	.byte	0x04, 0x17
        /*003a*/ 	.short	(.L_53 - .L_52)
.L_52:
        /*003c*/ 	.word	0x00000000
        /*0040*/ 	.short	0x0002
        /*0042*/ 	.short	0x0010
        /*0044*/ 	.byte	0x00, 0xf5, 0x21, 0x00


	//----- nvinfo : EIATTR_KPARAM_INFO
	.align		4
.L_53:
        /*0048*/ 	.byte	0x04, 0x17
        /*004a*/ 	.short	(.L_55 - .L_54)
.L_54:
        /*004c*/ 	.word	0x00000000
        /*0050*/ 	.short	0x0001
        /*0052*/ 	.short	0x0008
        /*0054*/ 	.byte	0x00, 0xf5, 0x21, 0x00


	//----- nvinfo : EIATTR_KPARAM_INFO
	.align		4
.L_55:
        /*0058*/ 	.byte	0x04, 0x17
        /*005a*/ 	.short	(.L_57 - .L_56)
.L_56:
        /*005c*/ 	.word	0x00000000
        /*0060*/ 	.short	0x0000
        /*0062*/ 	.short	0x0000
        /*0064*/ 	.byte	0x00, 0xf5, 0x21, 0x00


	//----- nvinfo : EIATTR_SPARSE_MMA_MASK
	.align		4
.L_57:
        /*0068*/ 	.byte	0x03, 0x50
        /*006a*/ 	.short	0x0000


	//----- nvinfo : EIATTR_MAXREG_COUNT
	.align		4
        /*006c*/ 	.byte	0x03, 0x1b
        /*006e*/ 	.short	0x00ff


	//----- nvinfo : EIATTR_MERCURY_ISA_VERSION
	.align		4
        /*0070*/ 	.byte	0x03, 0x5f
        /*0072*/ 	.short	0x0101


	//----- nvinfo : EIATTR_VRC_CTA_INIT_COUNT
	.align		4
        /*0074*/ 	.byte	0x02, 0x4a
	.zero		1
	.zero		1


	//----- nvinfo : EIATTR_EXIT_INSTR_OFFSETS
	.align		4
        /*0078*/ 	.byte	0x04, 0x1c
        /*007a*/ 	.short	(.L_59 - .L_58)


	//   ....[0]....
.L_58:
        /*007c*/ 	.word	0x000000c0


	//   ....[1]....
        /*0080*/ 	.word	0x00000840


	//----- nvinfo : EIATTR_CBANK_PARAM_SIZE
	.align		4
.L_59:
        /*0084*/ 	.byte	0x03, 0x19
        /*0086*/ 	.short	0x0024


	//----- nvinfo : EIATTR_PARAM_CBANK
	.align		4
        /*0088*/ 	.byte	0x04, 0x0a
        /*008a*/ 	.short	(.L_61 - .L_60)
	.align		4
.L_60:
        /*008c*/ 	.word	index@(.nv.constant0._Z10matrixMul1PKfS0_Pfiii)
        /*0090*/ 	.short	0x0380
        /*0092*/ 	.short	0x0024


	//----- nvinfo : EIATTR_SW_WAR
	.align		4
.L_61:
        /*0094*/ 	.byte	0x04, 0x36
        /*0096*/ 	.short	(.L_63 - .L_62)
.L_62:
        /*0098*/ 	.word	0x00000008
.L_63:


//--------------------- .nv.info._Z10matrixMul0PKfS0_Pfiii --------------------------
	.section	.nv.info._Z10matrixMul0PKfS0_Pfiii,"",@"SHT_CUDA_INFO"
	.sectionflags	@""
	.align	4


	//----- nvinfo : EIATTR_CUDA_API_VERSION
	.align		4
        /*0000*/ 	.byte	0x04, 0x37
        /*0002*/ 	.short	(.L_65 - .L_64)
.L_64:
        /*0004*/ 	.word	0x00000082


	//----- nvinfo : EIATTR_KPARAM_INFO
	.align		4
.L_65:
        /*0008*/ 	.byte	0x04, 0x17
        /*000a*/ 	.short	(.L_67 - .L_66)
.L_66:
        /*000c*/ 	.word	0x00000000
        /*0010*/ 	.short	0x0005
        /*0012*/ 	.short	0x0020
        /*0014*/ 	.byte	0x00, 0xf0, 0x11, 0x00


	//----- nvinfo : EIATTR_KPARAM_INFO
	.align		4
.L_67:
        /*0018*/ 	.byte	0x04, 0x17
        /*001a*/ 	.short	(.L_69 - .L_68)
.L_68:
        /*001c*/ 	.word	0x00000000
        /*0020*/ 	.short	0x0004
        /*0022*/ 	.short	0x001c
        /*0024*/ 	.byte	0x00, 0xf0, 0x11, 0x00


	//----- nvinfo : EIATTR_KPARAM_INFO
	.align		4
.L_69:
        /*0028*/ 	.byte	0x04, 0x17
        /*002a*/ 	.short	(.L_71 - .L_70)
.L_70:
        /*002c*/ 	.word	0x00000000
        /*0030*/ 	.short	0x0003
        /*0032*/ 	.short	0x0018
        /*0034*/ 	.byte	0x00, 0xf0, 0x11, 0x00


	//----- nvinfo : EIATTR_KPARAM_INFO
	.align		4
.L_71:
        /*0038*/ 	.byte	0x04, 0x17
        /*003a*/ 	.short	(.L_73 - .L_72)
.L_72:
        /*003c*/ 	.word	0x00000000
        /*0040*/ 	.short	0x0002
        /*0042*/ 	.short	0x0010
        /*0044*/ 	.byte	0x00, 0xf5, 0x21, 0x00


	//----- nvinfo : EIATTR_KPARAM_INFO
	.align		4
.L_73:
        /*0048*/ 	.byte	0x04, 0x17
        /*004a*/ 	.short	(.L_75 - .L_74)
.L_74:
        /*004c*/ 	.word	0x00000000
        /*0050*/ 	.short	0x0001
        /*0052*/ 	.short	0x0008
        /*0054*/ 	.byte	0x00, 0xf5, 0x21, 0x00


	//----- nvinfo : EIATTR_KPARAM_INFO
	.align		4
.L_75:
        /*0058*/ 	.byte	0x04, 0x17
        /*005a*/ 	.short	(.L_77 - .L_76)
.L_76:
        /*005c*/ 	.word	0x00000000
        /*0060*/ 	.short	0x0000
        /*0062*/ 	.short	0x0000
        /*0064*/ 	.byte	0x00, 0xf5, 0x21, 0x00


	//----- nvinfo : EIATTR_SPARSE_MMA_MASK
	.align		4
.L_77:
        /*0068*/ 	.byte	0x03, 0x50
        /*006a*/ 	.short	0x0000


	//----- nvinfo : EIATTR_MAXREG_COUNT
	.align		4
        /*006c*/ 	.byte	0x03, 0x1b
        /*006e*/ 	.short	0x00ff


	//----- nvinfo : EIATTR_MERCURY_ISA_VERSION
	.align		4
        /*0070*/ 	.byte	0x03, 0x5f
        /*0072*/ 	.short	0x0101


	//----- nvinfo : EIATTR_VRC_CTA_INIT_COUNT
	.align		4
        /*0074*/ 	.byte	0x02, 0x4a
	.zero		1
	.zero		1


	//----- nvinfo : EIATTR_EXIT_INSTR_OFFSETS
	.align		4
        /*0078*/ 	.byte	0x04, 0x1c
        /*007a*/ 	.short	(.L_79 - .L_78)


	//   ....[0]....
.L_78:
        /*007c*/ 	.word	0x000000e0


	//   ....[1]....
        /*0080*/ 	.word	0x00000500


	//   ....[2]....
        /*0084*/ 	.word	0x00000740


	//   ....[3]....
        /*0088*/ 	.word	0x000008e0


	//   ....[4]....
        /*008c*/ 	.word	0x00000990


	//----- nvinfo : EIATTR_CBANK_PARAM_SIZE
	.align		4
.L_79:
        /*0090*/ 	.byte	0x03, 0x19
        /*0092*/ 	.short	0x0024


	//----- nvinfo : EIATTR_PARAM_CBANK
	.align		4
        /*0094*/ 	.byte	0x04, 0x0a
        /*0096*/ 	.short	(.L_81 - .L_80)
	.align		4
.L_80:
        /*0098*/ 	.word	index@(.nv.constant0._Z10matrixMul0PKfS0_Pfiii)
        /*009c*/ 	.short	0x0380
        /*009e*/ 	.short	0x0024


	//----- nvinfo : EIATTR_SW_WAR
	.align		4
.L_81:
        /*00a0*/ 	.byte	0x04, 0x36
        /*00a2*/ 	.short	(.L_83 - .L_82)
.L_82:
        /*00a4*/ 	.word	0x00000008
.L_83:


//--------------------- .nv.info._Z9matrixMulPKfS0_Pfiii --------------------------
	.section	.nv.info._Z9matrixMulPKfS0_Pfiii,"",@"SHT_CUDA_INFO"
	.sectionflags	@""
	.align	4


	//----- nvinfo : EIATTR_CUDA_API_VERSION
	.align		4
        /*0000*/ 	.byte	0x04, 0x37
        /*0002*/ 	.short	(.L_85 - .L_84)
.L_84:
        /*0004*/ 	.word	0x00000082


	//----- nvinfo : EIATTR_KPARAM_INFO
	.align		4
.L_85:
        /*0008*/ 	.byte	0x04, 0x17
        /*000a*/ 	.short	(.L_87 - .L_86)
.L_86:
        /*000c*/ 	.word	0x00000000
        /*0010*/ 	.short	0x0005
        /*0012*/ 	.short	0x0020
        /*0014*/ 	.byte	0x00, 0xf0, 0x11, 0x00


	//----- nvinfo : EIATTR_KPARAM_INFO
	.align		4
.L_87:
        /*0018*/ 	.byte	0x04, 0x17
        /*001a*/ 	.short	(.L_89 - .L_88)
.L_88:
        /*001c*/ 	.word	0x00000000
        /*0020*/ 	.short	0x0004
        /*0022*/ 	.short	0x001c
        /*0024*/ 	.byte	0x00, 0xf0, 0x11, 0x00


	//----- nvinfo : EIATTR_KPARAM_INFO
	.align		4
.L_89:
        /*0028*/ 	.byte	0x04, 0x17
        /*002a*/ 	.short	(.L_91 - .L_90)
.L_90:
        /*002c*/ 	.word	0x00000000
        /*0030*/ 	.short	0x0003
        /*0032*/ 	.short	0x0018
        /*0034*/ 	.byte	0x00, 0xf0, 0x11, 0x00


	//----- nvinfo : EIATTR_KPARAM_INFO
	.align		4
.L_91:
        /*0038*/ 	.byte	0x04, 0x17
        /*003a*/ 	.short	(.L_93 - .L_92)
.L_92:
        /*003c*/ 	.word	0x00000000
        /*0040*/ 	.short	0x0002
        /*0042*/ 	.short	0x0010
        /*0044*/ 	.byte	0x00, 0xf5, 0x21, 0x00


	//----- nvinfo : EIATTR_KPARAM_INFO
	.align		4
.L_93:
        /*0048*/ 	.byte	0x04, 0x17
        /*004a*/ 	.short	(.L_95 - .L_94)
.L_94:
        /*004c*/ 	.word	0x00000000
        /*0050*/ 	.short	0x0001
        /*0052*/ 	.short	0x0008
        /*0054*/ 	.byte	0x00, 0xf5, 0x21, 0x00


	//----- nvinfo : EIATTR_KPARAM_INFO
	.align		4
.L_95:
        /*0058*/ 	.byte	0x04, 0x17
        /*005a*/ 	.short	(.L_97 - .L_96)
.L_96:
        /*005c*/ 	.word	0x00000000
        /*0060*/ 	.short	0x0000
        /*0062*/ 	.short	0x0000
        /*0064*/ 	.byte	0x00, 0xf5, 0x21, 0x00


	//----- nvinfo : EIATTR_SPARSE_MMA_MASK
	.align		4
.L_97:
        /*0068*/ 	.byte	0x03, 0x50
        /*006a*/ 	.short	0x0000


	//----- nvinfo : EIATTR_MAXREG_COUNT
	.align		4
        /*006c*/ 	.byte	0x03, 0x1b
        /*006e*/ 	.short	0x00ff


	//----- nvinfo : EIATTR_MERCURY_ISA_VERSION
	.align		4
        /*0070*/ 	.byte	0x03, 0x5f
        /*0072*/ 	.short	0x0101


	//----- nvinfo : EIATTR_VRC_CTA_INIT_COUNT
	.align		4
        /*0074*/ 	.byte	0x02, 0x4a
	.zero		1
	.zero		1


	//----- nvinfo : EIATTR_EXIT_INSTR_OFFSETS
	.align		4
        /*0078*/ 	.byte	0x04, 0x1c
        /*007a*/ 	.short	(.L_99 - .L_98)


	//   ....[0]....
.L_98:
        /*007c*/ 	.word	0x000000c0


	//   ....[1]....
        /*0080*/ 	.word	0x000008e0


	//----- nvinfo : EIATTR_CBANK_PARAM_SIZE
	.align		4
.L_99:
        /*0084*/ 	.byte	0x03, 0x19
        /*0086*/ 	.short	0x0024


	//----- nvinfo : EIATTR_PARAM_CBANK
	.align		4
        /*0088*/ 	.byte	0x04, 0x0a
        /*008a*/ 	.short	(.L_101 - .L_100)
	.align		4
.L_100:
        /*008c*/ 	.word	index@(.nv.constant0._Z9matrixMulPKfS0_Pfiii)
        /*0090*/ 	.short	0x0380
        /*0092*/ 	.short	0x0024


	//----- nvinfo : EIATTR_SW_WAR
	.align		4
.L_101:
        /*0094*/ 	.byte	0x04, 0x36
        /*0096*/ 	.short	(.L_103 - .L_102)
.L_102:
        /*0098*/ 	.word	0x00000008
.L_103:


//--------------------- .nv.callgraph             --------------------------
	.section	.nv.callgraph,"",@"SHT_CUDA_CALLGRAPH"
	.align	4
	.sectionentsize	8
	.align		4
        /*0000*/ 	.word	0x00000000
	.align		4
        /*0004*/ 	.word	0xffffffff
	.align		4
        /*0008*/ 	.word	0x00000000
	.align		4
        /*000c*/ 	.word	0xfffffffe
	.align		4
        /*0010*/ 	.word	0x00000000
	.align		4
        /*0014*/ 	.word	0xfffffffd
	.align		4
        /*0018*/ 	.word	0x00000000
	.align		4
        /*001c*/ 	.word	0xfffffffc


//--------------------- .text._Z5sgemmPKfS0_Pfiii --------------------------
	.section	.text._Z5sgemmPKfS0_Pfiii,"ax",@progbits
	.align	128
        .global         _Z5sgemmPKfS0_Pfiii
        .type           _Z5sgemmPKfS0_Pfiii,@function
        .size           _Z5sgemmPKfS0_Pfiii,(.L_x_20 - _Z5sgemmPKfS0_Pfiii)
        .other          _Z5sgemmPKfS0_Pfiii,@"STO_CUDA_ENTRY STV_DEFAULT"
_Z5sgemmPKfS0_Pfiii:
.text._Z5sgemmPKfS0_Pfiii:
[----:B------:R-:W-:Y:S01]  /*0000*/  LDC R1, c[0x0][0x37c] ;  /* 0x0000df00ff017b82 */ /* 0x000fe20000000800 */
[----:B------:R-:W0:Y:S07]  /*0010*/  S2R R0, SR_CTAID.Y ;  /* 0x0000000000007919 */ /* 0x000e2e0000002600 */
[----:B------:R-:W1:Y:S01]  /*0020*/  LDC.64 R2, c[0x0][0x398] ;  /* 0x0000e600ff027b82 */ /* 0x000e620000000a00 */
[----:B------:R-:W0:Y:S01]  /*0030*/  LDCU UR4, c[0x0][0x360] ;  /* 0x00006c00ff0477ac */ /* 0x000e220008000800 */
[----:B------:R-:W0:Y:S01]  /*0040*/  S2R R7, SR_TID.Y ;  /* 0x0000000000077919 */ /* 0x000e220000002200 */
[----:B------:R-:W2:Y:S01]  /*0050*/  S2R R18, SR_CTAID.X ;  /* 0x0000000000127919 */ /* 0x000ea20000002500 */
[----:B------:R-:W2:Y:S01]  /*0060*/  S2R R5, SR_TID.X ;  /* 0x0000000000057919 */ /* 0x000ea20000002100 */
[----:B0-----:R-:W-:-:S05]  /*0070*/  IMAD R0, R0, UR4, R7 ;  /* 0x0000000400007c24 */ /* 0x001fca000f8e0207 */
[----:B-1----:R-:W-:Y:S01]  /*0080*/  ISETP.GE.AND P0, PT, R0, R3, PT ;  /* 0x000000030000720c */ /* 0x002fe20003f06270 */
[----:B--2---:R-:W-:-:S05]  /*0090*/  IMAD R18, R18, UR4, R5 ;  /* 0x0000000412127c24 */ /* 0x004fca000f8e0205 */
[----:B------:R-:W-:-:S13]  /*00a0*/  ISETP.GE.OR P0, PT, R18, R2, P0 ;  /* 0x000000021200720c */ /* 0x000fda0000706670 */
[----:B------:R-:W-:Y:S05]  /*00b0*/  @P0 EXIT ;  /* 0x000000000000094d */ /* 0x000fea0003800000 */
[----:B------:R-:W0:Y:S01]  /*00c0*/  LDC R19, c[0x0][0x3a0] ;  /* 0x0000e800ff137b82 */ /* 0x000e220000000800 */
[----:B------:R-:W1:Y:S01]  /*00d0*/  LDCU.64 UR4, c[0x0][0x358] ;  /* 0x00006b00ff0477ac */ /* 0x000e620008000a00 */
[----:B------:R-:W-:Y:S01]  /*00e0*/  HFMA2 R24, -RZ, RZ, 0, 0 ;  /* 0x00000000ff187431 */ /* 0x000fe200000001ff */
[----:B0-----:R-:W-:-:S13]  /*00f0*/  ISETP.GE.AND P0, PT, R19, 0x1, PT ;  /* 0x000000011300780c */ /* 0x001fda0003f06270 */
[----:B-1----:R-:W-:Y:S05]  /*0100*/  @!P0 BRA `(.L_x_0) ;  /* 0x0000000400e08947 */ /* 0x002fea0003800000 */
[C---:B------:R-:W-:Y:S01]  /*0110*/  ISETP.GE.U32.AND P1, PT, R19.reuse, 0x8, PT ;  /* 0x000000081300780c */ /* 0x040fe20003f26070 */
[----:B------:R-:W-:Y:S01]  /*0120*/  IMAD R20, R0, R19, RZ ;  /* 0x0000001300147224 */ /* 0x000fe200078e02ff */
[----:B------:R-:W-:Y:S02]  /*0130*/  LOP3.LUT R27, R19, 0x7, RZ, 0xc0, !PT ;  /* 0x00000007131b7812 */ /* 0x000fe400078ec0ff */
[----:B------:R-:W-:Y:S02]  /*0140*/  MOV R24, RZ ;  /* 0x000000ff00187202 */ /* 0x000fe40000000f00 */
[----:B------:R-:W-:Y:S02]  /*0150*/  ISETP.NE.AND P0, PT, R27, RZ, PT ;  /* 0x000000ff1b00720c */ /* 0x000fe40003f05270 */
[----:B------:R-:W-:-:S05]  /*0160*/  MOV R21, RZ ;  /* 0x000000ff00157202 */ /* 0x000fca0000000f00 */
[----:B------:R-:W-:Y:S06]  /*0170*/  @!P1 BRA `(.L_x_1) ;  /* 0x0000000000c49947 */ /* 0x000fec0003800000 */
[----:B------:R-:W0:Y:S01]  /*0180*/  LDC.64 R4, c[0x0][0x380] ;  /* 0x0000e000ff047b82 */ /* 0x000e220000000a00 */
[----:B------:R-:W-:Y:S02]  /*0190*/  LOP3.LUT R21, R19, 0x7ffffff8, RZ, 0xc0, !PT ;  /* 0x7ffffff813157812 */ /* 0x000fe400078ec0ff */
[----:B------:R-:W-:Y:S02]  /*01a0*/  MOV R24, RZ ;  /* 0x000000ff00187202 */ /* 0x000fe40000000f00 */
[----:B------:R-:W-:Y:S02]  /*01b0*/  MOV R2, R18 ;  /* 0x0000001200027202 */ /* 0x000fe40000000f00 */
[----:B------:R-:W-:Y:S01]  /*01c0*/  IADD3 R22, PT, PT, -R21, RZ, RZ ;  /* 0x000000ff15167210 */ /* 0x000fe20007ffe1ff */
[----:B0-----:R-:W-:-:S03]  /*01d0*/  IMAD.WIDE.U32 R4, R20, 0x4, R4 ;  /* 0x0000000414047825 */ /* 0x001fc600078e0004 */
[----:B------:R-:W-:-:S04]  /*01e0*/  IADD3 R6, P1, PT, R4, 0x10, RZ ;  /* 0x0000001004067810 */ /* 0x000fc80007f3e0ff */
[----:B------:R-:W-:-:S09]  /*01f0*/  IADD3.X R7, PT, PT, RZ, R5, RZ, P1, !PT ;  /* 0x00000005ff077210 */ /* 0x000fd20000ffe4ff */
.L_x_2:
[----:B------:R-:W0:Y:S01]  /*0200*/  LDC.64 R16, c[0x0][0x388] ;  /* 0x0000e200ff107b82 */ /* 0x000e220000000a00 */
[----:B------:R-:W-:Y:S02]  /*0210*/  MOV R4, R6 ;  /* 0x0000000600047202 */ /* 0x000fe40000000f00 */
[----:B------:R-:W-:-:S05]  /*0220*/  MOV R5, R7 ;  /* 0x0000000700057202 */ /* 0x000fca0000000f00 */
[----:B------:R-:W2:Y:S04]  /*0230*/  LDG.E R25, desc[UR4][R4.64+-0x10] ;  /* 0xfffff00404197981 */ /* 0x000ea8000c1e1900 */
[----:B------:R-:W3:Y:S04]  /*0240*/  LDG.E R23, desc[UR4][R4.64+-0xc] ;  /* 0xfffff40404177981 */ /* 0x000ee8000c1e1900 */
[----:B------:R-:W4:Y:S04]  /*0250*/  LDG.E R29, desc[UR4][R4.64+-0x8] ;  /* 0xfffff804041d7981 */ /* 0x000f28000c1e1900 */
[----:B------:R-:W5:Y:S01]  /*0260*/  LDG.E R28, desc[UR4][R4.64+-0x4] ;  /* 0xfffffc04041c7981 */ /* 0x000f62000c1e1900 */
[----:B0-----:R-:W-:-:S05]  /*0270*/  IMAD.WIDE R16, R2, 0x4, R16 ;  /* 0x0000000402107825 */ /* 0x001fca00078e0210 */
[----:B------:R0:W2:Y:S01]  /*0280*/  LDG.E R26, desc[UR4][R16.64] ;  /* 0x00000004101a7981 */ /* 0x0000a2000c1e1900 */
[----:B------:R-:W-:-:S04]  /*0290*/  IMAD.WIDE R14, R3, 0x4, R16 ;  /* 0x00000004030e7825 */ /* 0x000fc800078e0210 */
[C---:B------:R-:W-:Y:S02]  /*02a0*/  IMAD.WIDE R6, R3.reuse, 0x4, R14 ;  /* 0x0000000403067825 */ /* 0x040fe400078e020e */
[----:B------:R-:W3:Y:S02]  /*02b0*/  LDG.E R14, desc[UR4][R14.64] ;  /* 0x000000040e0e7981 */ /* 0x000ee4000c1e1900 */
[C---:B------:R-:W-:Y:S02]  /*02c0*/  IMAD.WIDE R10, R3.reuse, 0x4, R6 ;  /* 0x00000004030a7825 */ /* 0x040fe400078e0206 */
[----:B------:R-:W4:Y:S02]  /*02d0*/  LDG.E R6, desc[UR4][R6.64] ;  /* 0x0000000406067981 */ /* 0x000f24000c1e1900 */
[C---:B------:R-:W-:Y:S02]  /*02e0*/  IMAD.WIDE R8, R3.reuse, 0x4, R10 ;  /* 0x0000000403087825 */ /* 0x040fe400078e020a */
[----:B------:R-:W5:Y:S02]  /*02f0*/  LDG.E R10, desc[UR4][R10.64] ;  /* 0x000000040a0a7981 */ /* 0x000f64000c1e1900 */
[----:B------:R-:W-:-:S02]  /*0300*/  IMAD.WIDE R12, R3, 0x4, R8 ;  /* 0x00000004030c7825 */ /* 0x000fc400078e0208 */
[----:B------:R-:W5:Y:S04]  /*0310*/  LDG.E R7, desc[UR4][R4.64] ;  /* 0x0000000404077981 */ /* 0x000f68000c1e1900 */
[----:B------:R-:W5:Y:S01]  /*0320*/  LDG.E R8, desc[UR4][R8.64] ;  /* 0x0000000408087981 */ /* 0x000f62000c1e1900 */
[----:B0-----:R-:W-:-:S03]  /*0330*/  IMAD.WIDE R16, R3, 0x4, R12 ;  /* 0x0000000403107825 */ /* 0x001fc600078e020c */
[----:B------:R-:W5:Y:S04]  /*0340*/  LDG.E R12, desc[UR4][R12.64] ;  /* 0x000000040c0c7981 */ /* 0x000f68000c1e1900 */
[----:B------:R-:W5:Y:S04]  /*0350*/  LDG.E R15, desc[UR4][R16.64] ;  /* 0x00000004100f7981 */ /* 0x000f68000c1e1900 */
[----:B------:R-:W5:Y:S04]  /*0360*/  LDG.E R9, desc[UR4][R4.64+0x4] ;  /* 0x0000040404097981 */ /* 0x000f68000c1e1900 */
[----:B------:R-:W5:Y:S01]  /*0370*/  LDG.E R11, desc[UR4][R4.64+0xc] ;  /* 0x00000c04040b7981 */ /* 0x000f62000c1e1900 */
[----:B--2---:R-:W-:Y:S01]  /*0380*/  FFMA R26, R25, R26, R24 ;  /* 0x0000001a191a7223 */ /* 0x004fe20000000018 */
[----:B------:R-:W-:-:S02]  /*0390*/  IMAD.WIDE R24, R3, 0x4, R16 ;  /* 0x0000000403187825 */ /* 0x000fc400078e0210 */
[----:B------:R-:W2:Y:S04]  /*03a0*/  LDG.E R16, desc[UR4][R4.64+0x8] ;  /* 0x0000080404107981 */ /* 0x000ea8000c1e1900 */
[----:B------:R-:W2:Y:S01]  /*03b0*/  LDG.E R24, desc[UR4][R24.64] ;  /* 0x0000000418187981 */ /* 0x000ea2000c1e1900 */
[----:B---3--:R-:W-:Y:S01]  /*03c0*/  FFMA R14, R23, R14, R26 ;  /* 0x0000000e170e7223 */ /* 0x008fe2000000001a */
[----:B------:R-:W-:-:S03]  /*03d0*/  IADD3 R22, PT, PT, R22, 0x8, RZ ;  /* 0x0000000816167810 */ /* 0x000fc60007ffe0ff */
[----:B----4-:R-:W-:Y:S01]  /*03e0*/  FFMA R29, R29, R6, R14 ;  /* 0x000000061d1d7223 */ /* 0x010fe2000000000e */
[----:B------:R-:W-:-:S03]  /*03f0*/  ISETP.NE.AND P1, PT, R22, RZ, PT ;  /* 0x000000ff1600720c */ /* 0x000fc60003f25270 */
[----:B-----5:R-:W-:Y:S01]  /*0400*/  FFMA R10, R28, R10, R29 ;  /* 0x0000000a1c0a7223 */ /* 0x020fe2000000001d */
[----:B------:R-:W-:-:S03]  /*0410*/  IADD3 R6, P2, PT, R4, 0x20, RZ ;  /* 0x0000002004067810 */ /* 0x000fc60007f5e0ff */
[----:B------:R-:W-:Y:S01]  /*0420*/  FFMA R8, R7, R8, R10 ;  /* 0x0000000807087223 */ /* 0x000fe2000000000a */
[----:B------:R-:W-:Y:S02]  /*0430*/  IADD3.X R7, PT, PT, RZ, R5, RZ, P2, !PT ;  /* 0x00000005ff077210 */ /* 0x000fe400017fe4ff */
[----:B------:R-:W-:Y:S01]  /*0440*/  LEA R2, R3, R2, 0x3 ;  /* 0x0000000203027211 */ /* 0x000fe200078e18ff */
[----:B------:R-:W-:-:S04]  /*0450*/  FFMA R9, R9, R12, R8 ;  /* 0x0000000c09097223 */ /* 0x000fc80000000008 */
[----:B--2---:R-:W-:-:S04]  /*0460*/  FFMA R16, R16, R15, R9 ;  /* 0x0000000f10107223 */ /* 0x004fc80000000009 */
[----:B------:R-:W-:Y:S01]  /*0470*/  FFMA R24, R11, R24, R16 ;  /* 0x000000180b187223 */ /* 0x000fe20000000010 */
[----:B------:R-:W-:Y:S06]  /*0480*/  @P1 BRA `(.L_x_2) ;  /* 0xfffffffc005c1947 */ /* 0x000fec000383ffff */
.L_x_1:
[----:B------:R-:W-:Y:S05]  /*0490*/  @!P0 BRA `(.L_x_0) ;  /* 0x0000000000fc8947 */ /* 0x000fea0003800000 */
[----:B------:R-:W-:Y:S02]  /*04a0*/  ISETP.GE.U32.AND P1, PT, R27, 0x4, PT ;  /* 0x000000041b00780c */ /* 0x000fe40003f26070 */
[----:B------:R-:W-:-:S04]  /*04b0*/  LOP3.LUT R2, R19, 0x3, RZ, 0xc0, !PT ;  /* 0x0000000313027812 */ /* 0x000fc800078ec0ff */
[----:B------:R-:W-:-:S07]  /*04c0*/  ISETP.NE.AND P0, PT, R2, RZ, PT ;  /* 0x000000ff0200720c */ /* 0x000fce0003f05270 */
[----:B------:R-:W-:Y:S06]  /*04d0*/  @!P1 BRA `(.L_x_3) ;  /* 0x00000000006c9947 */ /* 0x000fec0003800000 */
[----:B------:R-:W0:Y:S01]  /*04e0*/  LDC.64 R6, c[0x0][0x388] ;  /* 0x0000e200ff067b82 */ /* 0x000e220000000a00 */
[----:B------:R-:W1:Y:S01]  /*04f0*/  LDCU.64 UR6, c[0x0][0x380] ;  /* 0x00007000ff0677ac */ /* 0x000e620008000a00 */
[----:B------:R-:W-:Y:S01]  /*0500*/  IMAD R9, R21, R3, R18 ;  /* 0x0000000315097224 */ /* 0x000fe200078e0212 */
[CC--:B------:R-:W-:Y:S02]  /*0510*/  IADD3 R5, PT, PT, R20.reuse, R21.reuse, RZ ;  /* 0x0000001514057210 */ /* 0x0c0fe40007ffe0ff */
[----:B------:R-:W-:-:S03]  /*0520*/  IADD3 R10, P1, PT, R20, R21, RZ ;  /* 0x00000015140a7210 */ /* 0x000fc60007f3e0ff */
[----:B------:R-:W2:Y:S01]  /*0530*/  LDC.64 R14, c[0x0][0x380] ;  /* 0x0000e000ff0e7b82 */ /* 0x000ea20000000a00 */
[----:B0-----:R-:W-:-:S04]  /*0540*/  IMAD.WIDE R6, R9, 0x4, R6 ;  /* 0x0000000409067825 */ /* 0x001fc800078e0206 */
[----:B------:R-:W-:Y:S02]  /*0550*/  IMAD.WIDE R8, R3, 0x4, R6 ;  /* 0x0000000403087825 */ /* 0x000fe400078e0206 */
[----:B------:R-:W3:Y:S02]  /*0560*/  LDG.E R6, desc[UR4][R6.64] ;  /* 0x0000000406067981 */ /* 0x000ee4000c1e1900 */
[----:B--2---:R-:W-:Y:S01]  /*0570*/  IMAD.WIDE.U32 R14, R5, 0x4, R14 ;  /* 0x00000004050e7825 */ /* 0x004fe200078e000e */
[----:B------:R-:W-:Y:S02]  /*0580*/  IADD3.X R5, PT, PT, RZ, RZ, RZ, P1, !PT ;  /* 0x000000ffff057210 */ /* 0x000fe40000ffe4ff */
[----:B-1----:R-:W-:-:S03]  /*0590*/  LEA R4, P1, R10, UR6, 0x2 ;  /* 0x000000060a047c11 */ /* 0x002fc6000f8210ff */
[----:B------:R-:W3:Y:S01]  /*05a0*/  LDG.E R15, desc[UR4][R14.64] ;  /* 0x000000040e0f7981 */ /* 0x000ee2000c1e1900 */
[----:B------:R-:W-:Y:S01]  /*05b0*/  LEA.HI.X R5, R10, UR7, R5, 0x2, P1 ;  /* 0x000000070a057c11 */ /* 0x000fe200088f1405 */
[C---:B------:R-:W-:Y:S02]  /*05c0*/  IMAD.WIDE R10, R3.reuse, 0x4, R8 ;  /* 0x00000004030a7825 */ /* 0x040fe400078e0208 */
[----:B------:R-:W2:Y:S04]  /*05d0*/  LDG.E R8, desc[UR4][R8.64] ;  /* 0x0000000408087981 */ /* 0x000ea8000c1e1900 */
[----:B------:R-:W2:Y:S01]  /*05e0*/  LDG.E R17, desc[UR4][R4.64+0x4] ;  /* 0x0000040404117981 */ /* 0x000ea2000c1e1900 */
[----:B------:R-:W-:-:S03]  /*05f0*/  IMAD.WIDE R12, R3, 0x4, R10 ;  /* 0x00000004030c7825 */ /* 0x000fc600078e020a */
[----:B------:R-:W4:Y:S04]  /*0600*/  LDG.E R22, desc[UR4][R10.64] ;  /* 0x000000040a167981 */ /* 0x000f28000c1e1900 */
[----:B------:R-:W4:Y:S04]  /*0610*/  LDG.E R16, desc[UR4][R4.64+0x8] ;  /* 0x0000080404107981 */ /* 0x000f28000c1e1900 */
[----:B------:R-:W5:Y:S04]  /*0620*/  LDG.E R23, desc[UR4][R4.64+0xc] ;  /* 0x00000c0404177981 */ /* 0x000f68000c1e1900 */
[----:B------:R-:W5:Y:S01]  /*0630*/  LDG.E R12, desc[UR4][R12.64] ;  /* 0x000000040c0c7981 */ /* 0x000f62000c1e1900 */
[----:B------:R-:W-:Y:S01]  /*0640*/  IADD3 R21, PT, PT, R21, 0x4, RZ ;  /* 0x0000000415157810 */ /* 0x000fe20007ffe0ff */
[----:B---3--:R-:W-:-:S04]  /*0650*/  FFMA R24, R15, R6, R24 ;  /* 0x000000060f187223 */ /* 0x008fc80000000018 */
[----:B--2---:R-:W-:-:S04]  /*0660*/  FFMA R17, R17, R8, R24 ;  /* 0x0000000811117223 */ /* 0x004fc80000000018 */
[----:B----4-:R-:W-:-:S04]  /*0670*/  FFMA R16, R16, R22, R17 ;  /* 0x0000001610107223 */ /* 0x010fc80000000011 */
[----:B-----5:R-:W-:-:S07]  /*0680*/  FFMA R24, R23, R12, R16 ;  /* 0x0000000c17187223 */ /* 0x020fce0000000010 */
.L_x_3:
[----:B------:R-:W-:Y:S05]  /*0690*/  @!P0 BRA `(.L_x_0) ;  /* 0x00000000007c8947 */ /* 0x000fea0003800000 */
[----:B------:R-:W-:Y:S01]  /*06a0*/  ISETP.NE.AND P1, PT, R2, 0x1, PT ;  /* 0x000000010200780c */ /* 0x000fe20003f25270 */
[----:B------:R-:W0:Y:S01]  /*06b0*/  LDC.64 R12, c[0x0][0x380] ;  /* 0x0000e000ff0c7b82 */ /* 0x000e220000000a00 */
[----:B------:R-:W-:-:S04]  /*06c0*/  LOP3.LUT R19, R19, 0x1, RZ, 0xc0, !PT ;  /* 0x0000000113137812 */ /* 0x000fc800078ec0ff */
[----:B------:R-:W-:-:S03]  /*06d0*/  ISETP.NE.U32.AND P0, PT, R19, 0x1, PT ;  /* 0x000000011300780c */ /* 0x000fc60003f05070 */
[----:B------:R-:W1:Y:S04]  /*06e0*/  LDC.64 R10, c[0x0][0x388] ;  /* 0x0000e200ff0a7b82 */ /* 0x000e680000000a00 */
[CC--:B------:R-:W-:Y:S02]  /*06f0*/  @P1 IADD3 R15, PT, PT, R20.reuse, R21.reuse, RZ ;  /* 0x00000015140f1210 */ /* 0x0c0fe40007ffe0ff */
[----:B------:R-:W-:Y:S02]  /*0700*/  @P1 IADD3 R2, P2, PT, R20, R21, RZ ;  /* 0x0000001514021210 */ /* 0x000fe40007f5e0ff */
[----:B------:R-:W2:Y:S02]  /*0710*/  @P1 LDC.64 R4, c[0x0][0x380] ;  /* 0x0000e000ff041b82 */ /* 0x000ea40000000a00 */
[----:B------:R-:W-:-:S06]  /*0720*/  @P1 IADD3.X R14, PT, PT, RZ, RZ, RZ, P2, !PT ;  /* 0x000000ffff0e1210 */ /* 0x000fcc00017fe4ff */
[----:B------:R-:W3:Y:S01]  /*0730*/  LDC.64 R6, c[0x0][0x380] ;  /* 0x0000e000ff067b82 */ /* 0x000ee20000000a00 */
[----:B0-----:R-:W-:-:S04]  /*0740*/  @P1 IMAD.WIDE.U32 R12, R15, 0x4, R12 ;  /* 0x000000040f0c1825 */ /* 0x001fc800078e000c */
[C---:B------:R-:W-:Y:S01]  /*0750*/  @P1 IMAD R15, R21.reuse, R3, R18 ;  /* 0x00000003150f1224 */ /* 0x040fe200078e0212 */
[----:B------:R-:W-:Y:S01]  /*0760*/  @P1 IADD3 R21, PT, PT, R21, 0x2, RZ ;  /* 0x0000000215151810 */ /* 0x000fe20007ffe0ff */
[----:B------:R-:W4:Y:S01]  /*0770*/  @P1 LDG.E R13, desc[UR4][R12.64] ;  /* 0x000000040c0d1981 */ /* 0x000f22000c1e1900 */
[----:B------:R-:W0:Y:S01]  /*0780*/  LDC.64 R8, c[0x0][0x388] ;  /* 0x0000e200ff087b82 */ /* 0x000e220000000a00 */
[----:B-1----:R-:W-:Y:S01]  /*0790*/  @P1 IMAD.WIDE R10, R15, 0x4, R10 ;  /* 0x000000040f0a1825 */ /* 0x002fe200078e020a */
[----:B------:R-:W-:Y:S02]  /*07a0*/  @!P0 IADD3 R17, PT, PT, R20, R21, RZ ;  /* 0x0000001514118210 */ /* 0x000fe40007ffe0ff */
[----:B--2---:R-:W-:Y:S01]  /*07b0*/  @P1 LEA R4, P2, R2, R4, 0x2 ;  /* 0x0000000402041211 */ /* 0x004fe200078410ff */
[----:B------:R-:W-:-:S03]  /*07c0*/  @!P0 IMAD R21, R21, R3, R18 ;  /* 0x0000000315158224 */ /* 0x000fc600078e0212 */
[----:B------:R-:W-:Y:S01]  /*07d0*/  @P1 LEA.HI.X R5, R2, R5, R14, 0x2, P2 ;  /* 0x0000000502051211 */ /* 0x000fe200010f140e */
[----:B------:R-:W-:Y:S01]  /*07e0*/  @P1 IMAD.WIDE R14, R3, 0x4, R10 ;  /* 0x00000004030e1825 */ /* 0x000fe200078e020a */
[----:B------:R-:W4:Y:S03]  /*07f0*/  @P1 LDG.E R2, desc[UR4][R10.64] ;  /* 0x000000040a021981 */ /* 0x000f26000c1e1900 */
[----:B---3--:R-:W-:Y:S01]  /*0800*/  @!P0 IMAD.WIDE.U32 R6, R17, 0x4, R6 ;  /* 0x0000000411068825 */ /* 0x008fe200078e0006 */
[----:B------:R-:W2:Y:S04]  /*0810*/  @P1 LDG.E R5, desc[UR4][R4.64+0x4] ;  /* 0x0000040404051981 */ /* 0x000ea8000c1e1900 */
[----:B------:R-:W2:Y:S01]  /*0820*/  @P1 LDG.E R14, desc[UR4][R14.64] ;  /* 0x000000040e0e1981 */ /* 0x000ea2000c1e1900 */
[----:B0-----:R-:W-:-:S03]  /*0830*/  @!P0 IMAD.WIDE R8, R21, 0x4, R8 ;  /* 0x0000000415088825 */ /* 0x001fc600078e0208 */
[----:B------:R-:W3:Y:S04]  /*0840*/  @!P0 LDG.E R7, desc[UR4][R6.64] ;  /* 0x0000000406078981 */ /* 0x000ee8000c1e1900 */
[----:B------:R-:W3:Y:S01]  /*0850*/  @!P0 LDG.E R8, desc[UR4][R8.64] ;  /* 0x0000000408088981 */ /* 0x000ee2000c1e1900 */
[----:B----4-:R-:W-:-:S04]  /*0860*/  @P1 FFMA R2, R13, R2, R24 ;  /* 0x000000020d021223 */ /* 0x010fc80000000018 */
[----:B--2---:R-:W-:-:S04]  /*0870*/  @P1 FFMA R24, R5, R14, R2 ;  /* 0x0000000e05181223 */ /* 0x004fc80000000002 */
[----:B---3--:R-:W-:-:S07]  /*0880*/  @!P0 FFMA R24, R7, R8, R24 ;  /* 0x0000000807188223 */ /* 0x008fce0000000018 */
.L_x_0:
[----:B------:R-:W0:Y:S01]  /*0890*/  LDC.64 R4, c[0x0][0x390] ;  /* 0x0000e400ff047b82 */ /* 0x000e220000000a00 */
[----:B------:R-:W-:-:S04]  /*08a0*/  IMAD R3, R0, R3, R18 ;  /* 0x0000000300037224 */ /* 0x000fc800078e0212 */
[----:B0-----:R-:W-:-:S05]  /*08b0*/  IMAD.WIDE R2, R3, 0x4, R4 ;  /* 0x0000000403027825 */ /* 0x001fca00078e0204 */
[----:B------:R-:W-:Y:S01]  /*08c0*/  STG.E desc[UR4][R2.64], R24 ;  /* 0x0000001802007986 */ /* 0x000fe2000c101904 */
[----:B------:R-:W-:Y:S05]  /*08d0*/  EXIT ;  /* 0x000000000000794d */ /* 0x000fea0003800000 */
.L_x_4:
[----:B------:R-:W-:-:S00]  /*08e0*/  BRA `(.L_x_4) ;  /* 0xfffffffc00fc7947 */ /* 0x000fc0000383ffff */
[----:B------:R-:W-:-:S00]  /*08f0*/  NOP ;  /* 0x0000000000007918 */ /* 0x000fc00000000000 */
        /* <DEDUP_REMOVED lines=8> */
.L_x_20:


//--------------------- .text._Z10matrixMul1PKfS0_Pfiii --------------------------
	.section	.text._Z10matrixMul1PKfS0_Pfiii,"ax",@progbits
	.align	128
        .global         _Z10matrixMul1PKfS0_Pfiii
        .type           _Z10matrixMul1PKfS0_Pfiii,@function
        .size           _Z10matrixMul1PKfS0_Pfiii,(.L_x_21 - _Z10matrixMul1PKfS0_Pfiii)
        .other          _Z10matrixMul1PKfS0_Pfiii,@"STO_CUDA_ENTRY STV_DEFAULT"
_Z10matrixMul1PKfS0_Pfiii:
.text._Z10matrixMul1PKfS0_Pfiii:
[----:B------:R-:W-:Y:S01]  /*0000*/  LDC R1, c[0x0][0x37c] ;  /* 0x0000df00ff017b82 */ /* 0x000fe20000000800 */
[----:B------:R-:W0:Y:S07]  /*0010*/  S2R R5, SR_TID.X ;  /* 0x0000000000057919 */ /* 0x000e2e0000002100 */
[----:B------:R-:W0:Y:S01]  /*0020*/  S2UR UR4, SR_CTAID.X ;  /* 0x00000000000479c3 */ /* 0x000e220000002500 */
[----:B------:R-:W1:Y:S07]  /*0030*/  S2R R7, SR_TID.Y ;  /* 0x0000000000077919 */ /* 0x000e6e0000002200 */
[----:B------:R-:W0:Y:S08]  /*0040*/  LDC R16, c[0x0][0x360] ;  /* 0x0000d800ff107b82 */ /* 0x000e300000000800 */
[----:B------:R-:W1:Y:S08]  /*0050*/  S2UR UR5, SR_CTAID.Y ;  /* 0x00000000000579c3 */ /* 0x000e700000002600 */
[----:B------:R-:W1:Y:S08]  /*0060*/  LDC R0, c[0x0][0x364] ;  /* 0x0000d900ff007b82 */ /* 0x000e700000000800 */
[----:B------:R-:W2:Y:S01]  /*0070*/  LDC.64 R2, c[0x0][0x398] ;  /* 0x0000e600ff027b82 */ /* 0x000ea20000000a00 */
[----:B0-----:R-:W-:-:S02]  /*0080*/  IMAD R16, R16, UR4, R5 ;  /* 0x0000000410107c24 */ /* 0x001fc4000f8e0205 */
[----:B-1----:R-:W-:-:S03]  /*0090*/  IMAD R0, R0, UR5, R7 ;  /* 0x0000000500007c24 */ /* 0x002fc6000f8e0207 */
[----:B--2---:R-:W-:-:S04]  /*00a0*/  ISETP.GE.AND P0, PT, R16, R3, PT ;  /* 0x000000031000720c */ /* 0x004fc80003f06270 */
        /* <DEDUP_REMOVED lines=14> */
[----:B------:R-:W0:Y:S01]  /*0190*/  LDCU.64 UR4, c[0x0][0x380] ;  /* 0x00007000ff0477ac */ /* 0x000e220008000a00 */
[----:B------:R-:W-:Y:S02]  /*01a0*/  LOP3.LUT R19, R17, 0x7ffffff8, RZ, 0xc0, !PT ;  /* 0x7ffffff811137812 */ /* 0x000fe400078ec0ff */
[----:B------:R-:W-:Y:S02]  /*01b0*/  MOV R26, RZ ;  /* 0x000000ff001a7202 */ /* 0x000fe40000000f00 */
[----:B------:R-:W-:Y:S02]  /*01c0*/  MOV R2, R18 ;  /* 0x0000001200027202 */ /* 0x000fe40000000f00 */
[----:B------:R-:W-:Y:S02]  /*01d0*/  MOV R22, R0 ;  /* 0x0000000000167202 */ /* 0x000fe40000000f00 */
[----:B------:R-:W-:Y:S01]  /*01e0*/  IADD3 R20, PT, PT, -R19, RZ, RZ ;  /* 0x000000ff13147210 */ /* 0x000fe20007ffe1ff */
[----:B0-----:R-:W-:-:S04]  /*01f0*/  UIADD3 UR4, UP0, UPT, UR4, 0x10, URZ ;  /* 0x0000001004047890 */ /* 0x001fc8000ff1e0ff */
[----:B------:R-:W-:-:S12]  /*0200*/  UIADD3.X UR5, UPT, UPT, URZ, UR5, URZ, UP0, !UPT ;  /* 0x00000005ff057290 */ /* 0x000fd800087fe4ff */
.L_x_7:
[----:B------:R-:W0:Y:S01]  /*0210*/  LDC.64 R14, c[0x0][0x388] ;  /* 0x0000e200ff0e7b82 */ /* 0x000e220000000a00 */
[----:B------:R-:W-:Y:S02]  /*0220*/  MOV R4, UR4 ;  /* 0x0000000400047c02 */ /* 0x000fe40008000f00 */
[----:B------:R-:W-:-:S03]  /*0230*/  MOV R5, UR5 ;  /* 0x0000000500057c02 */ /* 0x000fc60008000f00 */
[----:B------:R-:W-:-:S05]  /*0240*/  IMAD.WIDE R4, R2, 0x4, R4 ;  /* 0x0000000402047825 */ /* 0x000fca00078e0204 */
[----:B------:R-:W2:Y:S04]  /*0250*/  LDG.E R21, desc[UR6][R4.64+-0x10] ;  /* 0xfffff00604157981 */ /* 0x000ea8000c1e1900 */
[----:B------:R-:W3:Y:S04]  /*0260*/  LDG.E R23, desc[UR6][R4.64+-0xc] ;  /* 0xfffff40604177981 */ /* 0x000ee8000c1e1900 */
[----:B------:R-:W4:Y:S01]  /*0270*/  LDG.E R29, desc[UR6][R4.64+-0x8] ;  /* 0xfffff806041d7981 */ /* 0x000f22000c1e1900 */
[----:B0-----:R-:W-:-:S05]  /*0280*/  IMAD.WIDE R14, R22, 0x4, R14 ;  /* 0x00000004160e7825 */ /* 0x001fca00078e020e */
[----:B------:R0:W2:Y:S01]  /*0290*/  LDG.E R24, desc[UR6][R14.64] ;  /* 0x000000060e187981 */ /* 0x0000a2000c1e1900 */
[----:B------:R-:W-:-:S04]  /*02a0*/  IMAD.WIDE R12, R3, 0x4, R14 ;  /* 0x00000004030c7825 */ /* 0x000fc800078e020e */
[C---:B------:R-:W-:Y:S02]  /*02b0*/  IMAD.WIDE R6, R3.reuse, 0x4, R12 ;  /* 0x0000000403067825 */ /* 0x040fe400078e020c */
[----:B------:R-:W3:Y:S02]  /*02c0*/  LDG.E R12, desc[UR6][R12.64] ;  /* 0x000000060c0c7981 */ /* 0x000ee4000c1e1900 */
[C---:B------:R-:W-:Y:S02]  /*02d0*/  IMAD.WIDE R8, R3.reuse, 0x4, R6 ;  /* 0x0000000403087825 */ /* 0x040fe400078e0206 */
[----:B------:R1:W4:Y:S02]  /*02e0*/  LDG.E R28, desc[UR6][R6.64] ;  /* 0x00000006061c7981 */ /* 0x000324000c1e1900 */
[C---:B------:R-:W-:Y:S02]  /*02f0*/  IMAD.WIDE R10, R3.reuse, 0x4, R8 ;  /* 0x00000004030a7825 */ /* 0x040fe400078e0208 */
[----:B------:R-:W5:Y:S02]  /*0300*/  LDG.E R8, desc[UR6][R8.64] ;  /* 0x0000000608087981 */ /* 0x000f64000c1e1900 */
[----:B0-----:R-:W-:-:S05]  /*0310*/  IMAD.WIDE R14, R3, 0x4, R10 ;  /* 0x00000004030e7825 */ /* 0x001fca00078e020a */
        /* <DEDUP_REMOVED lines=8> */
[----:B-1----:R-:W-:-:S03]  /*03a0*/  IMAD.WIDE R6, R3, 0x4, R26 ;  /* 0x0000000403067825 */ /* 0x002fc600078e021a */
[----:B------:R-:W2:Y:S04]  /*03b0*/  LDG.E R15, desc[UR6][R4.64+0xc] ;  /* 0x00000c06040f7981 */ /* 0x000ea8000c1e1900 */
[----:B------:R-:W2:Y:S04]  /*03c0*/  LDG.E R6, desc[UR6][R6.64] ;  /* 0x0000000606067981 */ /* 0x000ea8000c1e1900 */
[----:B------:R-:W2:Y:S01]  /*03d0*/  LDG.E R5, desc[UR6][R26.64] ;  /* 0x000000061a057981 */ /* 0x000ea2000c1e1900 */
[----:B---3--:R-:W-:Y:S01]  /*03e0*/  FFMA R12, R23, R12, R24 ;  /* 0x0000000c170c7223 */ /* 0x008fe20000000018 */
[----:B------:R-:W-:-:S03]  /*03f0*/  IADD3 R20, PT, PT, R20, 0x8, RZ ;  /* 0x0000000814147810 */ /* 0x000fc60007ffe0ff */
[----:B----4-:R-:W-:Y:S01]  /*0400*/  FFMA R12, R29, R28, R12 ;  /* 0x0000001c1d0c7223 */ /* 0x010fe2000000000c */
[----:B------:R-:W-:Y:S02]  /*0410*/  ISETP.NE.AND P1, PT, R20, RZ, PT ;  /* 0x000000ff1400720c */ /* 0x000fe40003f25270 */
[----:B------:R-:W-:Y:S01]  /*0420*/  LEA R22, R3, R22, 0x3 ;  /* 0x0000001603167211 */ /* 0x000fe200078e18ff */
[----:B-----5:R-:W-:Y:S01]  /*0430*/  FFMA R8, R11, R8, R12 ;  /* 0x000000080b087223 */ /* 0x020fe2000000000c */
[----:B------:R-:W-:-:S03]  /*0440*/  IADD3 R2, PT, PT, R2, 0x8, RZ ;  /* 0x0000000802027810 */ /* 0x000fc60007ffe0ff */
[----:B--2---:R-:W-:-:S04]  /*0450*/  FFMA R9, R21, R9, R8 ;  /* 0x0000000915097223 */ /* 0x004fc80000000008 */
[----:B------:R-:W-:-:S04]  /*0460*/  FFMA R9, R14, R13, R9 ;  /* 0x0000000d0e097223 */ /* 0x000fc80000000009 */
[----:B------:R-:W-:-:S04]  /*0470*/  FFMA R10, R10, R5, R9 ;  /* 0x000000050a0a7223 */ /* 0x000fc80000000009 */
[----:B------:R-:W-:Y:S01]  /*0480*/  FFMA R26, R15, R6, R10 ;  /* 0x000000060f1a7223 */ /* 0x000fe2000000000a */
[----:B------:R-:W-:Y:S06]  /*0490*/  @P1 BRA `(.L_x_7) ;  /* 0xfffffffc005c1947 */ /* 0x000fec000383ffff */
.L_x_6:
[----:B------:R-:W-:Y:S05]  /*04a0*/  @!P0 BRA `(.L_x_5) ;  /* 0x0000000000d48947 */ /* 0x000fea0003800000 */
[----:B------:R-:W-:Y:S02]  /*04b0*/  ISETP.GE.U32.AND P0, PT, R25, 0x4, PT ;  /* 0x000000041900780c */ /* 0x000fe40003f06070 */
[----:B------:R-:W-:-:S04]  /*04c0*/  LOP3.LUT R2, R17, 0x3, RZ, 0xc0, !PT ;  /* 0x0000000311027812 */ /* 0x000fc800078ec0ff */
[----:B------:R-:W-:-:S07]  /*04d0*/  ISETP.NE.AND P1, PT, R2, RZ, PT ;  /* 0x000000ff0200720c */ /* 0x000fce0003f25270 */
[----:B------:R-:W-:Y:S06]  /*04e0*/  @!P0 BRA `(.L_x_8) ;  /* 0x0000000000588947 */ /* 0x000fec0003800000 */
[----:B------:R-:W0:Y:S01]  /*04f0*/  LDC.64 R10, c[0x0][0x388] ;  /* 0x0000e200ff0a7b82 */ /* 0x000e220000000a00 */
[----:B------:R-:W-:Y:S01]  /*0500*/  IMAD R9, R19, R3, R0 ;  /* 0x0000000313097224 */ /* 0x000fe200078e0200 */
[----:B------:R-:W-:-:S06]  /*0510*/  IADD3 R7, PT, PT, R18, R19, RZ ;  /* 0x0000001312077210 */ /* 0x000fcc0007ffe0ff */
[----:B------:R-:W1:Y:S01]  /*0520*/  LDC.64 R4, c[0x0][0x380] ;  /* 0x0000e000ff047b82 */ /* 0x000e620000000a00 */
[----:B0-----:R-:W-:-:S04]  /*0530*/  IMAD.WIDE R10, R9, 0x4, R10 ;  /* 0x00000004090a7825 */ /* 0x001fc800078e020a */
[----:B------:R-:W-:Y:S02]  /*0540*/  IMAD.WIDE R12, R3, 0x4, R10 ;  /* 0x00000004030c7825 */ /* 0x000fe400078e020a */
[----:B------:R-:W2:Y:S02]  /*0550*/  LDG.E R10, desc[UR6][R10.64] ;  /* 0x000000060a0a7981 */ /* 0x000ea4000c1e1900 */
[----:B-1----:R-:W-:-:S04]  /*0560*/  IMAD.WIDE R4, R7, 0x4, R4 ;  /* 0x0000000407047825 */ /* 0x002fc800078e0204 */
[C---:B------:R-:W-:Y:S01]  /*0570*/  IMAD.WIDE R6, R3.reuse, 0x4, R12 ;  /* 0x0000000403067825 */ /* 0x040fe200078e020c */
[----:B------:R-:W2:Y:S04]  /*0580*/  LDG.E R15, desc[UR6][R4.64] ;  /* 0x00000006040f7981 */ /* 0x000ea8000c1e1900 */
[----:B------:R-:W3:Y:S01]  /*0590*/  LDG.E R12, desc[UR6][R12.64] ;  /* 0x000000060c0c7981 */ /* 0x000ee2000c1e1900 */
[----:B------:R-:W-:-:S03]  /*05a0*/  IMAD.WIDE R8, R3, 0x4, R6 ;  /* 0x0000000403087825 */ /* 0x000fc600078e0206 */
[----:B------:R-:W3:Y:S04]  /*05b0*/  LDG.E R14, desc[UR6][R4.64+0x4] ;  /* 0x00000406040e7981 */ /* 0x000ee8000c1e1900 */
[----:B------:R-:W4:Y:S04]  /*05c0*/  LDG.E R20, desc[UR6][R6.64] ;  /* 0x0000000606147981 */ /* 0x000f28000c1e1900 */
[----:B------:R-:W4:Y:S04]  /*05d0*/  LDG.E R21, desc[UR6][R4.64+0x8] ;  /* 0x0000080604157981 */ /* 0x000f28000c1e1900 */
[----:B------:R-:W5:Y:S04]  /*05e0*/  LDG.E R23, desc[UR6][R4.64+0xc] ;  /* 0x00000c0604177981 */ /* 0x000f68000c1e1900 */
[----:B------:R-:W5:Y:S01]  /*05f0*/  LDG.E R8, desc[UR6][R8.64] ;  /* 0x0000000608087981 */ /* 0x000f62000c1e1900 */
[----:B------:R-:W-:Y:S01]  /*0600*/  IADD3 R19, PT, PT, R19, 0x4, RZ ;  /* 0x0000000413137810 */ /* 0x000fe20007ffe0ff */
[----:B--2---:R-:W-:-:S04]  /*0610*/  FFMA R15, R15, R10, R26 ;  /* 0x0000000a0f0f7223 */ /* 0x004fc8000000001a */
[----:B---3--:R-:W-:-:S04]  /*0620*/  FFMA R14, R14, R12, R15 ;  /* 0x0000000c0e0e7223 */ /* 0x008fc8000000000f */
[----:B----4-:R-:W-:-:S04]  /*0630*/  FFMA R14, R21, R20, R14 ;  /* 0x00000014150e7223 */ /* 0x010fc8000000000e */
[----:B-----5:R-:W-:-:S07]  /*0640*/  FFMA R26, R23, R8, R14 ;  /* 0x00000008171a7223 */ /* 0x020fce000000000e */
.L_x_8:
[----:B------:R-:W-:Y:S05]  /*0650*/  @!P1 BRA `(.L_x_5) ;  /* 0x0000000000689947 */ /* 0x000fea0003800000 */
[----:B------:R-:W0:Y:S01]  /*0660*/  LDC.64 R10, c[0x0][0x388] ;  /* 0x0000e200ff0a7b82 */ /* 0x000e220000000a00 */
[----:B------:R-:W-:Y:S02]  /*0670*/  ISETP.NE.AND P0, PT, R2, 0x1, PT ;  /* 0x000000010200780c */ /* 0x000fe40003f05270 */
[----:B------:R-:W-:-:S04]  /*0680*/  LOP3.LUT R17, R17, 0x1, RZ, 0xc0, !PT ;  /* 0x0000000111117812 */ /* 0x000fc800078ec0ff */
[----:B------:R-:W-:Y:S01]  /*0690*/  ISETP.NE.U32.AND P1, PT, R17, 0x1, PT ;  /* 0x000000011100780c */ /* 0x000fe20003f25070 */
[----:B------:R-:W1:Y:S06]  /*06a0*/  LDC.64 R8, c[0x0][0x380] ;  /* 0x0000e000ff087b82 */ /* 0x000e6c0000000a00 */
[C---:B------:R-:W-:Y:S01]  /*06b0*/  @P0 IMAD R15, R19.reuse, R3, R0 ;  /* 0x00000003130f0224 */ /* 0x040fe200078e0200 */
[----:B------:R-:W-:Y:S01]  /*06c0*/  @P0 IADD3 R13, PT, PT, R18, R19, RZ ;  /* 0x00000013120d0210 */ /* 0x000fe20007ffe0ff */
[----:B------:R-:W2:Y:S01]  /*06d0*/  LDC.64 R6, c[0x0][0x380] ;  /* 0x0000e000ff067b82 */ /* 0x000ea20000000a00 */
[----:B------:R-:W-:-:S07]  /*06e0*/  @P0 IADD3 R19, PT, PT, R19, 0x2, RZ ;  /* 0x0000000213130810 */ /* 0x000fce0007ffe0ff */
[----:B------:R-:W3:Y:S01]  /*06f0*/  LDC.64 R4, c[0x0][0x388] ;  /* 0x0000e200ff047b82 */ /* 0x000ee20000000a00 */
[----:B0-----:R-:W-:Y:S01]  /*0700*/  @P0 IMAD.WIDE R10, R15, 0x4, R10 ;  /* 0x000000040f0a0825 */ /* 0x001fe200078e020a */
[----:B------:R-:W-:-:S03]  /*0710*/  @!P1 IADD3 R15, PT, PT, R18, R19, RZ ;  /* 0x00000013120f9210 */ /* 0x000fc60007ffe0ff */
[----:B------:R-:W-:Y:S01]  /*0720*/  @!P1 IMAD R19, R19, R3, R0 ;  /* 0x0000000313139224 */ /* 0x000fe200078e0200 */
[----:B------:R-:W4:Y:S01]  /*0730*/  @P0 LDG.E R2, desc[UR6][R10.64] ;  /* 0x000000060a020981 */ /* 0x000f22000c1e1900 */
[----:B-1----:R-:W-:-:S04]  /*0740*/  @P0 IMAD.WIDE R8, R13, 0x4, R8 ;  /* 0x000000040d080825 */ /* 0x002fc800078e0208 */
[----:B------:R-:W-:Y:S01]  /*0750*/  @P0 IMAD.WIDE R12, R3, 0x4, R10 ;  /* 0x00000004030c0825 */ /* 0x000fe200078e020a */
[----:B------:R-:W4:Y:S03]  /*0760*/  @P0 LDG.E R17, desc[UR6][R8.64] ;  /* 0x0000000608110981 */ /* 0x000f26000c1e1900 */
[----:B--2---:R-:W-:Y:S01]  /*0770*/  @!P1 IMAD.WIDE R6, R15, 0x4, R6 ;  /* 0x000000040f069825 */ /* 0x004fe200078e0206 */
[----:B------:R-:W2:Y:S04]  /*0780*/  @P0 LDG.E R21, desc[UR6][R8.64+0x4] ;  /* 0x0000040608150981 */ /* 0x000ea8000c1e1900 */
[----:B------:R-:W2:Y:S01]  /*0790*/  @P0 LDG.E R12, desc[UR6][R12.64] ;  /* 0x000000060c0c0981 */ /* 0x000ea2000c1e1900 */
[----:B---3--:R-:W-:-:S03]  /*07a0*/  @!P1 IMAD.WIDE R4, R19, 0x4, R4 ;  /* 0x0000000413049825 */ /* 0x008fc600078e0204 */
[----:B------:R-:W3:Y:S04]  /*07b0*/  @!P1 LDG.E R7, desc[UR6][R6.64] ;  /* 0x0000000606079981 */ /* 0x000ee8000c1e1900 */
[----:B------:R-:W3:Y:S01]  /*07c0*/  @!P1 LDG.E R4, desc[UR6][R4.64] ;  /* 0x0000000604049981 */ /* 0x000ee2000c1e1900 */
[----:B----4-:R-:W-:-:S04]  /*07d0*/  @P0 FFMA R2, R17, R2, R26 ;  /* 0x0000000211020223 */ /* 0x010fc8000000001a */
[----:B--2---:R-:W-:-:S04]  /*07e0*/  @P0 FFMA R26, R21, R12, R2 ;  /* 0x0000000c151a0223 */ /* 0x004fc80000000002 */
[----:B---3--:R-:W-:-:S07]  /*07f0*/  @!P1 FFMA R26, R7, R4, R26 ;  /* 0x00000004071a9223 */ /* 0x008fce000000001a */
.L_x_5:
[----:B------:R-:W0:Y:S01]  /*0800*/  LDC.64 R4, c[0x0][0x390] ;  /* 0x0000e400ff047b82 */ /* 0x000e220000000a00 */
[----:B------:R-:W-:-:S04]  /*0810*/  IMAD R3, R16, R3, R0 ;  /* 0x0000000310037224 */ /* 0x000fc800078e0200 */
[----:B0-----:R-:W-:-:S05]  /*0820*/  IMAD.WIDE R2, R3, 0x4, R4 ;  /* 0x0000000403027825 */ /* 0x001fca00078e0204 */
[----:B------:R-:W-:Y:S01]  /*0830*/  STG.E desc[UR6][R2.64], R26 ;  /* 0x0000001a02007986 */ /* 0x000fe2000c101906 */
[----:B------:R-:W-:Y:S05]  /*0840*/  EXIT ;  /* 0x000000000000794d */ /* 0x000fea0003800000 */
.L_x_9:
        /* <DEDUP_REMOVED lines=11> */
.L_x_21:


//--------------------- .text._Z10matrixMul0PKfS0_Pfiii --------------------------
	.section	.text._Z10matrixMul0PKfS0_Pfiii,"ax",@progbits
	.align	128
        .global         _Z10matrixMul0PKfS0_Pfiii
        .type           _Z10matrixMul0PKfS0_Pfiii,@function
        .size           _Z10matrixMul0PKfS0_Pfiii,(.L_x_22 - _Z10matrixMul0PKfS0_Pfiii)
        .other          _Z10matrixMul0PKfS0_Pfiii,@"STO_CUDA_ENTRY STV_DEFAULT"
_Z10matrixMul0PKfS0_Pfiii:
.text._Z10matrixMul0PKfS0_Pfiii:
        /* <DEDUP_REMOVED lines=8> */
[----:B0-----:R-:W-:-:S07]  /*0080*/  IMAD R8, R8, UR4, R5 ;  /* 0x0000000408087c24 */ /* 0x001fce000f8e0205 */
[----:B------:R-:W0:Y:S01]  /*0090*/  LDC R0, c[0x0][0x3a0] ;  /* 0x0000e800ff007b82 */ /* 0x000e220000000800 */
[----:B-1----:R-:W-:Y:S01]  /*00a0*/  IMAD R7, R7, UR5, R4 ;  /* 0x0000000507077c24 */ /* 0x002fe2000f8e0204 */
[----:B--2---:R-:W-:-:S04]  /*00b0*/  ISETP.GE.AND P0, PT, R8, R3, PT ;  /* 0x000000030800720c */ /* 0x004fc80003f06270 */
[----:B------:R-:W-:-:S04]  /*00c0*/  ISETP.GE.OR P0, PT, R7, R2, P0 ;  /* 0x000000020700720c */ /* 0x000fc80000706670 */
[----:B0-----:R-:W-:-:S13]  /*00d0*/  ISETP.LT.OR P0, PT, R0, 0x1, P0 ;  /* 0x000000010000780c */ /* 0x001fda0000701670 */
[----:B------:R-:W-:Y:S05]  /*00e0*/  @P0 EXIT ;  /* 0x000000000000094d */ /* 0x000fea0003800000 */
[----:B------:R-:W0:Y:S01]  /*00f0*/  LDC.64 R4, c[0x0][0x390] ;  /* 0x0000e400ff047b82 */ /* 0x000e220000000a00 */
[----:B------:R-:W1:Y:S01]  /*0100*/  LDCU.64 UR4, c[0x0][0x358] ;  /* 0x00006b00ff0477ac */ /* 0x000e620008000a00 */
[C---:B------:R-:W-:Y:S01]  /*0110*/  ISETP.GE.U32.AND P1, PT, R0.reuse, 0x8, PT ;  /* 0x000000080000780c */ /* 0x040fe20003f26070 */
[C---:B------:R-:W-:Y:S01]  /*0120*/  IMAD R9, R7.reuse, R3, R8 ;  /* 0x0000000307097224 */ /* 0x040fe200078e0208 */
[----:B------:R-:W-:Y:S01]  /*0130*/  LOP3.LUT R13, R0, 0x7, RZ, 0xc0, !PT ;  /* 0x00000007000d7812 */ /* 0x000fe200078ec0ff */
[----:B------:R-:W-:-:S03]  /*0140*/  IMAD R2, R7, R0, RZ ;  /* 0x0000000007027224 */ /* 0x000fc600078e02ff */
[----:B------:R-:W-:Y:S01]  /*0150*/  ISETP.NE.AND P0, PT, R13, RZ, PT ;  /* 0x000000ff0d00720c */ /* 0x000fe20003f05270 */
[----:B0-----:R-:W-:-:S04]  /*0160*/  IMAD.WIDE R4, R9, 0x4, R4 ;  /* 0x0000000409047825 */ /* 0x001fc800078e0204 */
[----:B------:R-:W-:Y:S01]  /*0170*/  HFMA2 R9, -RZ, RZ, 0, 0 ;  /* 0x00000000ff097431 */ /* 0x000fe200000001ff */
[----:B-1----:R0:W5:Y:S01]  /*0180*/  LDG.E R11, desc[UR4][R4.64] ;  /* 0x00000004040b7981 */ /* 0x002162000c1e1900 */
[----:B------:R-:W-:Y:S06]  /*0190*/  @!P1 BRA `(.L_x_10) ;  /* 0x0000000000d89947 */ /* 0x000fec0003800000 */
[----:B------:R-:W1:Y:S01]  /*01a0*/  LDC.64 R6, c[0x0][0x380] ;  /* 0x0000e000ff067b82 */ /* 0x000e620000000a00 */
[----:B------:R-:W-:Y:S02]  /*01b0*/  LOP3.LUT R9, R0, 0x7ffffff8, RZ, 0xc0, !PT ;  /* 0x7ffffff800097812 */ /* 0x000fe400078ec0ff */
[----:B------:R-:W-:Y:S02]  /*01c0*/  MOV R12, R8 ;  /* 0x00000008000c7202 */ /* 0x000fe40000000f00 */
[----:B------:R-:W-:Y:S01]  /*01d0*/  IADD3 R10, PT, PT, -R9, RZ, RZ ;  /* 0x000000ff090a7210 */ /* 0x000fe20007ffe1ff */
[----:B-1----:R-:W-:-:S03]  /*01e0*/  IMAD.WIDE.U32 R6, R2, 0x4, R6 ;  /* 0x0000000402067825 */ /* 0x002fc600078e0006 */
[----:B------:R-:W-:-:S04]  /*01f0*/  IADD3 R6, P1, PT, R6, 0x10, RZ ;  /* 0x0000001006067810 */ /* 0x000fc80007f3e0ff */
[----:B------:R-:W-:-:S09]  /*0200*/  IADD3.X R7, PT, PT, RZ, R7, RZ, P1, !PT ;  /* 0x00000007ff077210 */ /* 0x000fd20000ffe4ff */
.L_x_11:
[----:B------:R-:W1:Y:S01]  /*0210*/  LDC.64 R14, c[0x0][0x388] ;  /* 0x0000e200ff0e7b82 */ /* 0x000e620000000a00 */
[----:B--2---:R-:W2:Y:S01]  /*0220*/  LDG.E R16, desc[UR4][R6.64+-0x10] ;  /* 0xfffff00406107981 */ /* 0x004ea2000c1e1900 */
[----:B-1----:R-:W-:-:S05]  /*0230*/  IMAD.WIDE R14, R12, 0x4, R14 ;  /* 0x000000040c0e7825 */ /* 0x002fca00078e020e */
[----:B------:R-:W2:Y:S02]  /*0240*/  LDG.E R17, desc[UR4][R14.64] ;  /* 0x000000040e117981 */ /* 0x000ea4000c1e1900 */
[----:B--2--5:R-:W-:Y:S01]  /*0250*/  FFMA R11, R16, R17, R11 ;  /* 0x00000011100b7223 */ /* 0x024fe2000000000b */
[----:B------:R-:W-:-:S04]  /*0260*/  IMAD.WIDE R16, R3, 0x4, R14 ;  /* 0x0000000403107825 */ /* 0x000fc800078e020e */
[----:B------:R1:W-:Y:S04]  /*0270*/  STG.E desc[UR4][R4.64], R11 ;  /* 0x0000000b04007986 */ /* 0x0003e8000c101904 */
[----:B------:R-:W2:Y:S04]  /*0280*/  LDG.E R18, desc[UR4][R6.64+-0xc] ;  /* 0xfffff40406127981 */ /* 0x000ea8000c1e1900 */
[----:B------:R-:W2:Y:S02]  /*0290*/  LDG.E R19, desc[UR4][R16.64] ;  /* 0x0000000410137981 */ /* 0x000ea4000c1e1900 */
[----:B--2---:R-:W-:Y:S01]  /*02a0*/  FFMA R21, R18, R19, R11 ;  /* 0x0000001312157223 */ /* 0x004fe2000000000b */
[----:B------:R-:W-:-:S04]  /*02b0*/  IMAD.WIDE R18, R3, 0x4, R16 ;  /* 0x0000000403127825 */ /* 0x000fc800078e0210 */
[----:B------:R2:W-:Y:S04]  /*02c0*/  STG.E desc[UR4][R4.64], R21 ;  /* 0x0000001504007986 */ /* 0x0005e8000c101904 */
[----:B------:R-:W3:Y:S04]  /*02d0*/  LDG.E R20, desc[UR4][R6.64+-0x8] ;  /* 0xfffff80406147981 */ /* 0x000ee8000c1e1900 */
[----:B------:R-:W3:Y:S01]  /*02e0*/  LDG.E R22, desc[UR4][R18.64] ;  /* 0x0000000412167981 */ /* 0x000ee2000c1e1900 */
[----:B------:R-:W-:-:S04]  /*02f0*/  IMAD.WIDE R14, R3, 0x4, R18 ;  /* 0x00000004030e7825 */ /* 0x000fc800078e0212 */
[----:B---3--:R-:W-:-:S05]  /*0300*/  FFMA R23, R20, R22, R21 ;  /* 0x0000001614177223 */ /* 0x008fca0000000015 */
[----:B------:R3:W-:Y:S04]  /*0310*/  STG.E desc[UR4][R4.64], R23 ;  /* 0x0000001704007986 */ /* 0x0007e8000c101904 */
[----:B------:R-:W4:Y:S04]  /*0320*/  LDG.E R20, desc[UR4][R6.64+-0x4] ;  /* 0xfffffc0406147981 */ /* 0x000f28000c1e1900 */
[----:B-1----:R-:W4:Y:S01]  /*0330*/  LDG.E R11, desc[UR4][R14.64] ;  /* 0x000000040e0b7981 */ /* 0x002f22000c1e1900 */
[----:B------:R-:W-:-:S04]  /*0340*/  IMAD.WIDE R16, R3, 0x4, R14 ;  /* 0x0000000403107825 */ /* 0x000fc800078e020e */
[----:B----4-:R-:W-:-:S05]  /*0350*/  FFMA R11, R20, R11, R23 ;  /* 0x0000000b140b7223 */ /* 0x010fca0000000017 */
[----:B------:R1:W-:Y:S04]  /*0360*/  STG.E desc[UR4][R4.64], R11 ;  /* 0x0000000b04007986 */ /* 0x0003e8000c101904 */
[----:B------:R-:W4:Y:S04]  /*0370*/  LDG.E R20, desc[UR4][R6.64] ;  /* 0x0000000406147981 */ /* 0x000f28000c1e1900 */
[----:B--2---:R-:W4:Y:S01]  /*0380*/  LDG.E R21, desc[UR4][R16.64] ;  /* 0x0000000410157981 */ /* 0x004f22000c1e1900 */
[----:B------:R-:W-:-:S04]  /*0390*/  IMAD.WIDE R18, R3, 0x4, R16 ;  /* 0x0000000403127825 */ /* 0x000fc800078e0210 */
[----:B----4-:R-:W-:-:S05]  /*03a0*/  FFMA R21, R20, R21, R11 ;  /* 0x0000001514157223 */ /* 0x010fca000000000b */
[----:B------:R2:W-:Y:S04]  /*03b0*/  STG.E desc[UR4][R4.64], R21 ;  /* 0x0000001504007986 */ /* 0x0005e8000c101904 */
[----:B------:R-:W3:Y:S04]  /*03c0*/  LDG.E R20, desc[UR4][R6.64+0x4] ;  /* 0x0000040406147981 */ /* 0x000ee8000c1e1900 */
[----:B------:R-:W3:Y:S01]  /*03d0*/  LDG.E R22, desc[UR4][R18.64] ;  /* 0x0000000412167981 */ /* 0x000ee2000c1e1900 */
[----:B------:R-:W-:-:S04]  /*03e0*/  IMAD.WIDE R14, R3, 0x4, R18 ;  /* 0x00000004030e7825 */ /* 0x000fc800078e0212 */
[----:B---3--:R-:W-:-:S05]  /*03f0*/  FFMA R23, R20, R22, R21 ;  /* 0x0000001614177223 */ /* 0x008fca0000000015 */
[----:B------:R2:W-:Y:S04]  /*0400*/  STG.E desc[UR4][R4.64], R23 ;  /* 0x0000001704007986 */ /* 0x0005e8000c101904 */
[----:B------:R-:W3:Y:S04]  /*0410*/  LDG.E R20, desc[UR4][R6.64+0x8] ;  /* 0x0000080406147981 */ /* 0x000ee8000c1e1900 */
[----:B-1----:R-:W3:Y:S01]  /*0420*/  LDG.E R11, desc[UR4][R14.64] ;  /* 0x000000040e0b7981 */ /* 0x002ee2000c1e1900 */
[----:B------:R-:W-:Y:S01]  /*0430*/  IMAD.WIDE R16, R3, 0x4, R14 ;  /* 0x0000000403107825 */ /* 0x000fe200078e020e */
[----:B------:R-:W-:-:S03]  /*0440*/  IADD3 R10, PT, PT, R10, 0x8, RZ ;  /* 0x000000080a0a7810 */ /* 0x000fc60007ffe0ff */
[----:B---3--:R-:W-:-:S05]  /*0450*/  FFMA R25, R20, R11, R23 ;  /* 0x0000000b14197223 */ /* 0x008fca0000000017 */
[----:B------:R2:W-:Y:S04]  /*0460*/  STG.E desc[UR4][R4.64], R25 ;  /* 0x0000001904007986 */ /* 0x0005e8000c101904 */
[----:B------:R-:W3:Y:S04]  /*0470*/  LDG.E R16, desc[UR4][R16.64] ;  /* 0x0000000410107981 */ /* 0x000ee8000c1e1900 */
[----:B------:R1:W3:Y:S01]  /*0480*/  LDG.E R20, desc[UR4][R6.64+0xc] ;  /* 0x00000c0406147981 */ /* 0x0002e2000c1e1900 */
[----:B------:R-:W-:Y:S02]  /*0490*/  ISETP.NE.AND P1, PT, R10, RZ, PT ;  /* 0x000000ff0a00720c */ /* 0x000fe40003f25270 */
[----:B------:R-:W-:-:S02]  /*04a0*/  LEA R12, R3, R12, 0x3 ;  /* 0x0000000c030c7211 */ /* 0x000fc400078e18ff */
[----:B-1----:R-:W-:-:S04]  /*04b0*/  IADD3 R6, P2, PT, R6, 0x20, RZ ;  /* 0x0000002006067810 */ /* 0x002fc80007f5e0ff */
[----:B------:R-:W-:Y:S01]  /*04c0*/  IADD3.X R7, PT, PT, RZ, R7, RZ, P2, !PT ;  /* 0x00000007ff077210 */ /* 0x000fe200017fe4ff */
[----:B---3--:R-:W-:-:S05]  /*04d0*/  FFMA R11, R20, R16, R25 ;  /* 0x00000010140b7223 */ /* 0x008fca0000000019 */
[----:B------:R2:W-:Y:S01]  /*04e0*/  STG.E desc[UR4][R4.64], R11 ;  /* 0x0000000b04007986 */ /* 0x0005e2000c101904 */
[----:B------:R-:W-:Y:S05]  /*04f0*/  @P1 BRA `(.L_x_11) ;  /* 0xfffffffc00441947 */ /* 0x000fea000383ffff */
.L_x_10:
[----:B------:R-:W-:Y:S05]  /*0500*/  @!P0 EXIT ;  /* 0x000000000000894d */ /* 0x000fea0003800000 */
[----:B------:R-:W-:Y:S02]  /*0510*/  ISETP.GE.U32.AND P1, PT, R13, 0x4, PT ;  /* 0x000000040d00780c */ /* 0x000fe40003f26070 */
[----:B------:R-:W-:-:S04]  /*0520*/  LOP3.LUT R16, R0, 0x3, RZ, 0xc0, !PT ;  /* 0x0000000300107812 */ /* 0x000fc800078ec0ff */
[----:B------:R-:W-:-:S07]  /*0530*/  ISETP.NE.AND P0, PT, R16, RZ, PT ;  /* 0x000000ff1000720c */ /* 0x000fce0003f05270 */
[----:B------:R-:W-:Y:S06]  /*0540*/  @!P1 BRA `(.L_x_12) ;  /* 0x00000000007c9947 */ /* 0x000fec0003800000 */
[----:B------:R-:W1:Y:S01]  /*0550*/  LDC.64 R14, c[0x0][0x380] ;  /* 0x0000e000ff0e7b82 */ /* 0x000e620000000a00 */
[----:B------:R-:W-:Y:S01]  /*0560*/  IADD3 R7, PT, PT, R2, R9, RZ ;  /* 0x0000000902077210 */ /* 0x000fe20007ffe0ff */
[----:B------:R-:W-:Y:S01]  /*0570*/  IMAD R17, R9, R3, R8 ;  /* 0x0000000309117224 */ /* 0x000fe200078e0208 */
[----:B------:R-:W3:Y:S05]  /*0580*/  LDCU.64 UR6, c[0x0][0x380] ;  /* 0x00007000ff0677ac */ /* 0x000eea0008000a00 */
[----:B------:R-:W4:Y:S01]  /*0590*/  LDC.64 R12, c[0x0][0x388] ;  /* 0x0000e200ff0c7b82 */ /* 0x000f220000000a00 */
[----:B-1----:R-:W-:-:S06]  /*05a0*/  IMAD.WIDE.U32 R14, R7, 0x4, R14 ;  /* 0x00000004070e7825 */ /* 0x002fcc00078e000e */
[----:B------:R-:W2:Y:S01]  /*05b0*/  LDG.E R14, desc[UR4][R14.64] ;  /* 0x000000040e0e7981 */ /* 0x000ea2000c1e1900 */
[----:B----4-:R-:W-:-:S05]  /*05c0*/  IMAD.WIDE R12, R17, 0x4, R12 ;  /* 0x00000004110c7825 */ /* 0x010fca00078e020c */
[----:B------:R-:W2:Y:S01]  /*05d0*/  LDG.E R10, desc[UR4][R12.64] ;  /* 0x000000040c0a7981 */ /* 0x000ea2000c1e1900 */
[----:B------:R-:W-:-:S04]  /*05e0*/  IADD3 R7, P1, PT, R2, R9, RZ ;  /* 0x0000000902077210 */ /* 0x000fc80007f3e0ff */
[----:B------:R-:W-:Y:S02]  /*05f0*/  IADD3.X R18, PT, PT, RZ, RZ, RZ, P1, !PT ;  /* 0x000000ffff127210 */ /* 0x000fe40000ffe4ff */
[----:B---3--:R-:W-:-:S04]  /*0600*/  LEA R6, P1, R7, UR6, 0x2 ;  /* 0x0000000607067c11 */ /* 0x008fc8000f8210ff */
[----:B------:R-:W-:Y:S01]  /*0610*/  LEA.HI.X R7, R7, UR7, R18, 0x2, P1 ;  /* 0x0000000707077c11 */ /* 0x000fe200088f1412 */
[----:B--2--5:R-:W-:Y:S01]  /*0620*/  FFMA R17, R14, R10, R11 ;  /* 0x0000000a0e117223 */ /* 0x024fe2000000000b */
[----:B------:R-:W-:-:S04]  /*0630*/  IMAD.WIDE R10, R3, 0x4, R12 ;  /* 0x00000004030a7825 */ /* 0x000fc800078e020c */
[----:B------:R1:W-:Y:S04]  /*0640*/  STG.E desc[UR4][R4.64], R17 ;  /* 0x0000001104007986 */ /* 0x0003e8000c101904 */
[----:B------:R-:W2:Y:S04]  /*0650*/  LDG.E R18, desc[UR4][R10.64] ;  /* 0x000000040a127981 */ /* 0x000ea8000c1e1900 */
[----:B------:R-:W2:Y:S01]  /*0660*/  LDG.E R14, desc[UR4][R6.64+0x4] ;  /* 0x00000404060e7981 */ /* 0x000ea2000c1e1900 */
[----:B------:R-:W-:-:S04]  /*0670*/  IMAD.WIDE R12, R3, 0x4, R10 ;  /* 0x00000004030c7825 */ /* 0x000fc800078e020a */
[----:B--2---:R-:W-:-:S05]  /*0680*/  FFMA R19, R14, R18, R17 ;  /* 0x000000120e137223 */ /* 0x004fca0000000011 */
[----:B------:R1:W-:Y:S04]  /*0690*/  STG.E desc[UR4][R4.64], R19 ;  /* 0x0000001304007986 */ /* 0x0003e8000c101904 */
[----:B------:R-:W2:Y:S04]  /*06a0*/  LDG.E R14, desc[UR4][R6.64+0x8] ;  /* 0x00000804060e7981 */ /* 0x000ea8000c1e1900 */
[----:B------:R-:W2:Y:S02]  /*06b0*/  LDG.E R15, desc[UR4][R12.64] ;  /* 0x000000040c0f7981 */ /* 0x000ea4000c1e1900 */
[----:B--2---:R-:W-:Y:S01]  /*06c0*/  FFMA R21, R14, R15, R19 ;  /* 0x0000000f0e157223 */ /* 0x004fe20000000013 */
[----:B------:R-:W-:-:S04]  /*06d0*/  IMAD.WIDE R14, R3, 0x4, R12 ;  /* 0x00000004030e7825 */ /* 0x000fc800078e020c */
[----:B------:R1:W-:Y:S04]  /*06e0*/  STG.E desc[UR4][R4.64], R21 ;  /* 0x0000001504007986 */ /* 0x0003e8000c101904 */
[----:B------:R-:W2:Y:S04]  /*06f0*/  LDG.E R18, desc[UR4][R6.64+0xc] ;  /* 0x00000c0406127981 */ /* 0x000ea8000c1e1900 */
[----:B------:R-:W2:Y:S01]  /*0700*/  LDG.E R14, desc[UR4][R14.64] ;  /* 0x000000040e0e7981 */ /* 0x000ea2000c1e1900 */
[----:B------:R-:W-:Y:S01]  /*0710*/  IADD3 R9, PT, PT, R9, 0x4, RZ ;  /* 0x0000000409097810 */ /* 0x000fe20007ffe0ff */
[----:B--2---:R-:W-:-:S05]  /*0720*/  FFMA R11, R18, R14, R21 ;  /* 0x0000000e120b7223 */ /* 0x004fca0000000015 */
[----:B------:R1:W-:Y:S02]  /*0730*/  STG.E desc[UR4][R4.64], R11 ;  /* 0x0000000b04007986 */ /* 0x0003e4000c101904 */
.L_x_12:
[----:B------:R-:W-:Y:S05]  /*0740*/  @!P0 EXIT ;  /* 0x000000000000894d */ /* 0x000fea0003800000 */
[----:B------:R-:W-:Y:S02]  /*0750*/  ISETP.NE.AND P1, PT, R16, 0x1, PT ;  /* 0x000000011000780c */ /* 0x000fe40003f25270 */
[----:B------:R-:W-:-:S04]  /*0760*/  LOP3.LUT R0, R0, 0x1, RZ, 0xc0, !PT ;  /* 0x0000000100007812 */ /* 0x000fc800078ec0ff */
[----:B------:R-:W-:-:S07]  /*0770*/  ISETP.NE.U32.AND P0, PT, R0, 0x1, PT ;  /* 0x000000010000780c */ /* 0x000fce0003f05070 */
[----:B------:R-:W-:Y:S06]  /*0780*/  @!P1 BRA `(.L_x_13) ;  /* 0x0000000000549947 */ /* 0x000fec0003800000 */
[----:B------:R-:W3:Y:S01]  /*0790*/  LDC.64 R6, c[0x0][0x380] ;  /* 0x0000e000ff067b82 */ /* 0x000ee20000000a00 */
[----:B------:R-:W-:Y:S01]  /*07a0*/  IADD3 R13, PT, PT, R2, R9, RZ ;  /* 0x00000009020d7210 */ /* 0x000fe20007ffe0ff */
[----:B-1----:R-:W-:Y:S01]  /*07b0*/  IMAD R17, R9, R3, R8 ;  /* 0x0000000309117224 */ /* 0x002fe200078e0208 */
[----:B------:R-:W1:Y:S05]  /*07c0*/  LDCU.64 UR6, c[0x0][0x380] ;  /* 0x00007000ff0677ac */ /* 0x000e6a0008000a00 */
[----:B------:R-:W4:Y:S01]  /*07d0*/  LDC.64 R14, c[0x0][0x388] ;  /* 0x0000e200ff0e7b82 */ /* 0x000f220000000a00 */
[----:B---3--:R-:W-:-:S06]  /*07e0*/  IMAD.WIDE.U32 R12, R13, 0x4, R6 ;  /* 0x000000040d0c7825 */ /* 0x008fcc00078e0006 */
[----:B------:R-:W3:Y:S01]  /*07f0*/  LDG.E R12, desc[UR4][R12.64] ;  /* 0x000000040c0c7981 */ /* 0x000ee2000c1e1900 */
[----:B----4-:R-:W-:-:S05]  /*0800*/  IMAD.WIDE R14, R17, 0x4, R14 ;  /* 0x00000004110e7825 */ /* 0x010fca00078e020e */
[----:B------:R-:W3:Y:S01]  /*0810*/  LDG.E R0, desc[UR4][R14.64] ;  /* 0x000000040e007981 */ /* 0x000ee2000c1e1900 */
[----:B------:R-:W-:-:S04]  /*0820*/  IADD3 R7, P1, PT, R2, R9, RZ ;  /* 0x0000000902077210 */ /* 0x000fc80007f3e0ff */
[----:B------:R-:W-:Y:S02]  /*0830*/  IADD3.X R10, PT, PT, RZ, RZ, RZ, P1, !PT ;  /* 0x000000ffff0a7210 */ /* 0x000fe40000ffe4ff */
[----:B-1----:R-:W-:Y:S01]  /*0840*/  LEA R6, P1, R7, UR6, 0x2 ;  /* 0x0000000607067c11 */ /* 0x002fe2000f8210ff */
[----:B------:R-:W-:-:S03]  /*0850*/  IMAD.WIDE R16, R3, 0x4, R14 ;  /* 0x0000000403107825 */ /* 0x000fc600078e020e */
[----:B------:R-:W-:Y:S01]  /*0860*/  LEA.HI.X R7, R7, UR7, R10, 0x2, P1 ;  /* 0x0000000707077c11 */ /* 0x000fe200088f140a */
[----:B---3-5:R-:W-:-:S05]  /*0870*/  FFMA R19, R12, R0, R11 ;  /* 0x000000000c137223 */ /* 0x028fca000000000b */
[----:B------:R3:W-:Y:S04]  /*0880*/  STG.E desc[UR4][R4.64], R19 ;  /* 0x0000001304007986 */ /* 0x0007e8000c101904 */
[----:B------:R-:W2:Y:S04]  /*0890*/  LDG.E R16, desc[UR4][R16.64] ;  /* 0x0000000410107981 */ /* 0x000ea8000c1e1900 */
[----:B------:R-:W2:Y:S01]  /*08a0*/  LDG.E R6, desc[UR4][R6.64+0x4] ;  /* 0x0000040406067981 */ /* 0x000ea2000c1e1900 */
[----:B------:R-:W-:Y:S01]  /*08b0*/  IADD3 R9, PT, PT, R9, 0x2, RZ ;  /* 0x0000000209097810 */ /* 0x000fe20007ffe0ff */
[----:B--2---:R-:W-:-:S05]  /*08c0*/  FFMA R11, R6, R16, R19 ;  /* 0x00000010060b7223 */ /* 0x004fca0000000013 */
[----:B------:R3:W-:Y:S02]  /*08d0*/  STG.E desc[UR4][R4.64], R11 ;  /* 0x0000000b04007986 */ /* 0x0007e4000c101904 */
.L_x_13:
[----:B------:R-:W-:Y:S05]  /*08e0*/  @P0 EXIT ;  /* 0x000000000000094d */ /* 0x000fea0003800000 */
[----:B------:R-:W4:Y:S01]  /*08f0*/  LDC.64 R6, c[0x0][0x380] ;  /* 0x0000e000ff067b82 */ /* 0x000f220000000a00 */
[----:B------:R-:W-:Y:S01]  /*0900*/  IADD3 R15, PT, PT, R2, R9, RZ ;  /* 0x00000009020f7210 */ /* 0x000fe20007ffe0ff */
[----:B------:R-:W-:-:S06]  /*0910*/  IMAD R9, R9, R3, R8 ;  /* 0x0000000309097224 */ /* 0x000fcc00078e0208 */
[----:B------:R-:W0:Y:S01]  /*0920*/  LDC.64 R12, c[0x0][0x388] ;  /* 0x0000e200ff0c7b82 */ /* 0x000e220000000a00 */
[----:B----4-:R-:W-:-:S06]  /*0930*/  IMAD.WIDE.U32 R2, R15, 0x4, R6 ;  /* 0x000000040f027825 */ /* 0x010fcc00078e0006 */
[----:B------:R-:W1:Y:S01]  /*0940*/  LDG.E R2, desc[UR4][R2.64] ;  /* 0x0000000402027981 */ /* 0x000e62000c1e1900 */
[----:B0-----:R-:W-:-:S06]  /*0950*/  IMAD.WIDE R6, R9, 0x4, R12 ;  /* 0x0000000409067825 */ /* 0x001fcc00078e020c */
[----:B------:R-:W1:Y:S02]  /*0960*/  LDG.E R6, desc[UR4][R6.64] ;  /* 0x0000000406067981 */ /* 0x000e64000c1e1900 */
[----:B-123-5:R-:W-:-:S05]  /*0970*/  FFMA R11, R2, R6, R11 ;  /* 0x00000006020b7223 */ /* 0x02efca000000000b */
[----:B------:R-:W-:Y:S01]  /*0980*/  STG.E desc[UR4][R4.64], R11 ;  /* 0x0000000b04007986 */ /* 0x000fe2000c101904 */
[----:B------:R-:W-:Y:S05]  /*0990*/  EXIT ;  /* 0x000000000000794d */ /* 0x000fea0003800000 */
.L_x_14:
        /* <DEDUP_REMOVED lines=14> */
.L_x_22:


//--------------------- .text._Z9matrixMulPKfS0_Pfiii --------------------------
	.section	.text._Z9matrixMulPKfS0_Pfiii,"ax",@progbits
	.align	128
        .global         _Z9matrixMulPKfS0_Pfiii
        .type           _Z9matrixMulPKfS0_Pfiii,@function
        .size           _Z9matrixMulPKfS0_Pfiii,(.L_x_23 - _Z9matrixMulPKfS0_Pfiii)
        .other          _Z9matrixMulPKfS0_Pfiii,@"STO_CUDA_ENTRY STV_DEFAULT"
_Z9matrixMulPKfS0_Pfiii:
.text._Z9matrixMulPKfS0_Pfiii:
        /* <DEDUP_REMOVED lines=33> */
.L_x_17:
        /* <DEDUP_REMOVED lines=41> */
.L_x_16:
        /* <DEDUP_REMOVED lines=32> */
.L_x_18:
        /* <DEDUP_REMOVED lines=32> */
.L_x_15:
[----:B------:R-:W0:Y:S01]  /*08a0*/  LDC.64 R4, c[0x0][0x390] ;  /* 0x0000e400ff047b82 */ /* 0x000e220000000a00 */
[----:B------:R-:W-:-:S04]  /*08b0*/  IMAD R3, R19, R3, R0 ;  /* 0x0000000313037224 */ /* 0x000fc800078e0200 */
[----:B0-----:R-:W-:-:S05]  /*08c0*/  IMAD.WIDE R2, R3, 0x4, R4 ;  /* 0x0000000403027825 */ /* 0x001fca00078e0204 */
[----:B------:R-:W-:Y:S01]  /*08d0*/  STG.E desc[UR4][R2.64], R24 ;  /* 0x0000001802007986 */ /* 0x000fe2000c101904 */
[----:B------:R-:W-:Y:S05]  /*08e0*/  EXIT ;  /* 0x000000000000794d */ /* 0x000fea0003800000 */
.L_x_19:
        /* <DEDUP_REMOVED lines=9> */
.L_x_23:


//--------------------- .nv.shared.reserved.0     --------------------------
	.section	.nv.shared.reserved.0,"aw",@nobits
	.weak		__nv_reservedSMEM_offset_0_alias
	.size		__nv_reservedSMEM_offset_0_alias, 0, 64
	.other		__nv_reservedSMEM_offset_0_alias,@"STO_CUDA_RESERVED_SHARED STV_DEFAULT"
__nv_reservedSMEM_offset_0_alias:
	.zero		0
	.zero		64


//--------------------- .nv.constant0._Z5sgemmPKfS0_Pfiii --------------------------
	.section	.nv.constant0._Z5sgemmPKfS0_Pfiii,"a",@progbits
	.sectionflags	@""
	.align	4
.nv.constant0._Z5sgemmPKfS0_Pfiii:
	.zero		932


//--------------------- .nv.constant0._Z10matrixMul1PKfS0_Pfiii --------------------------
	.section	.nv.constant0._Z10matrixMul1PKfS0_Pfiii,"a",@progbits
	.sectionflags	@""
	.align	4
.nv.constant0._Z10matrixMul1PKfS0_Pfiii:
	.zero		932


//--------------------- .nv.constant0._Z10matrixMul0PKfS0_Pfiii --------------------------
	.section	.nv.constant0._Z10matrixMul0PKfS0_Pfiii,"a",@progbits
	.sectionflags	@""
	.align	4
.nv.constant0._Z10matrixMul0PKfS0_Pfiii:
	.zero		932


//--------------------- .nv.constant0._Z9matrixMulPKfS0_Pfiii --------------------------
	.section	.nv.constant0._Z9matrixMulPKfS0_Pfiii,"a",@progbits
	.sectionflags	@""
	.align	4
.nv.constant0._Z9matrixMulPKfS0_Pfiii:
	.zero		932


//--------------------- SYMBOLS --------------------------

	.type		.nv.reservedSmem.offset0,@object
	.size		.nv.reservedSmem.offset0,0x4
